// auto-generated by cutlass_sweep.gemm — config: {"arch": "sm_90", "cluster_m": 2, "cluster_n": 2, "dtype": "fp16", "dtype_b": "fp16", "layout": "nt", "stages": 0, "tile_k": 32, "tile_m": 256, "tile_n": 64}
#include "cutlass/cutlass.h"
#include "cutlass/gemm/collective/collective_builder.hpp"
#include "cutlass/gemm/device/gemm_universal_adapter.h"
#include "cutlass/gemm/kernel/gemm_universal.hpp"
#include "cutlass/epilogue/collective/collective_builder.hpp"

using ElemA = cutlass::half_t;
using ElemB = cutlass::half_t;
using ElemCD = cutlass::half_t;
using Acc  = float;
using TileShape    = cute::Shape<cute::_256, cute::_64, cute::_32>;
using ClusterShape = cute::Shape<cute::_2, cute::_2, cute::_1>;

using CollectiveEpilogue = typename cutlass::epilogue::collective::CollectiveBuilder<
    cutlass::arch::Sm90, cutlass::arch::OpClassTensorOp,
    TileShape, ClusterShape,
    cutlass::epilogue::collective::EpilogueTileAuto,
    Acc, Acc,
    ElemCD, cutlass::layout::RowMajor, 128 / cutlass::sizeof_bits<ElemCD>::value,
    ElemCD, cutlass::layout::RowMajor, 128 / cutlass::sizeof_bits<ElemCD>::value,
    cutlass::epilogue::collective::EpilogueScheduleAuto
  >::CollectiveOp;

using CollectiveMainloop = typename cutlass::gemm::collective::CollectiveBuilder<
    cutlass::arch::Sm90, cutlass::arch::OpClassTensorOp,
    ElemA, cutlass::layout::RowMajor, 128 / cutlass::sizeof_bits<ElemA>::value,
    ElemB, cutlass::layout::ColumnMajor, 128 / cutlass::sizeof_bits<ElemB>::value,
    Acc,
    TileShape, ClusterShape,
    cutlass::gemm::collective::StageCountAutoCarveout<static_cast<int>(sizeof(typename CollectiveEpilogue::SharedStorage))>,
    cutlass::gemm::collective::KernelScheduleAuto
  >::CollectiveOp;

using GemmKernel = cutlass::gemm::kernel::GemmUniversal<
    cute::Shape<int,int,int,int>,
    CollectiveMainloop,
    CollectiveEpilogue
>;
using Gemm = cutlass::gemm::device::GemmUniversalAdapter<GemmKernel>;

// Force the device kernel symbol into the cubin without needing a host main.
auto* _anchor = &cutlass::device_kernel<GemmKernel>;


// ===== COMPILED SASS (sm_90a) =====

	.target	sm_90a

	.elftype	@"ET_EXEC"


//--------------------- .note.nv.tkinfo           --------------------------
	.section	.note.nv.tkinfo,"",@"SHT_NOTE"
	.sectionflags	@"SHF_NOTE_NV_TKINFO"
	.tkinfo
        /*0018*/ 	.word	0x00000002
        /*0030*/ 	.string	""
        /*0030*/ 	.string	"ptxas"
        /*0030*/ 	.string	"Cuda compilation tools, release 13.0, V13.0.88"
        /*0030*/ 	.string	"Build cuda_13.0.r13.0/compiler.36424714_0"
        /*0030*/ 	.string	"-arch sm_90a -m 64 "



//--------------------- .note.nv.cuinfo           --------------------------
	.section	.note.nv.cuinfo,"",@"SHT_NOTE"
	.sectionflags	@"SHF_NOTE_NV_CUINFO"
        /*0018*/ 	.short	0x0002
        /*001a*/ 	.short	0x005a
        /*001c*/ 	.short	0x0082
	.zero		2


//--------------------- .nv.info                  --------------------------
	.section	.nv.info,"",@"SHT_CUDA_INFO"
	.align	4


	//----- nvinfo : EIATTR_REGCOUNT
	.align		4
        /*0000*/ 	.byte	0x04, 0x2f
        /*0002*/ 	.short	(.L_15 - .L_14)
	.align		4
.L_14:
        /*0004*/ 	.word	index@(_ZN7cutlass13device_kernelINS_4gemm6kernel13GemmUniversalIN4cute5tupleIJiiiiEEENS1_10collective13CollectiveMmaINS1_34MainloopSm90TmaGmmaWarpSpecializedILi11ENS5_IJNS4_1CILi2EEESB_NSA_ILi1EEEEEENS1_35KernelTmaWarpSpecializedCooperativeEEENS5_IJNSA_ILi256EEENSA_ILi64EEENSA_ILi32EEEEEENS_6half_tENS5_IJlSC_lEEESK_SL_NS4_8TiledMMAINS4_8MMA_AtomIJNS4_4SM904GMMA25MMA_64x64x16_F32F16F16_SSILNSP_5MajorE0ELSR_0ELNSP_7ScaleInE1ELSS_1EEEEEENS4_6LayoutINS5_IJSB_SC_SC_EEENS5_IJSC_NSA_ILi0EEESX_EEEEENS5_IJNS4_10UnderscoreES10_S10_EEEEENS4_23SM90_TMA_LOAD_MULTICASTENS4_14ComposedLayoutINS4_7SwizzleILi2ELi4ELi3EEENS4_18smem_ptr_flag_bitsILi16EEENSV_INS5_IJNSA_ILi8EEESI_EEENS5_IJSI_SC_EEEEEEEvNS4_8identityES13_S1D_vS1E_EENS_8epilogue10collective6detail29Sm90TmaWarpSpecializedAdapterINS1H_15DefaultEpilogueISK_SL_SL_NS1G_6thread17LinearCombinationISK_Li1EffLNS1L_9ScaleType4KindE0ELNS_15FloatRoundStyleE2ESK_EENS1_15EpilogueDefaultEEEEEvvEEEEvNT_6ParamsE)
        /*0008*/ 	.word	0x000000a8


	//----- nvinfo : EIATTR_FRAME_SIZE
	.align		4
.L_15:
        /*000c*/ 	.byte	0x04, 0x11
        /*000e*/ 	.short	(.L_17 - .L_16)
	.align		4
.L_16:
        /*0010*/ 	.word	index@(_ZN7cutlass13device_kernelINS_4gemm6kernel13GemmUniversalIN4cute5tupleIJiiiiEEENS1_10collective13CollectiveMmaINS1_34MainloopSm90TmaGmmaWarpSpecializedILi11ENS5_IJNS4_1CILi2EEESB_NSA_ILi1EEEEEENS1_35KernelTmaWarpSpecializedCooperativeEEENS5_IJNSA_ILi256EEENSA_ILi64EEENSA_ILi32EEEEEENS_6half_tENS5_IJlSC_lEEESK_SL_NS4_8TiledMMAINS4_8MMA_AtomIJNS4_4SM904GMMA25MMA_64x64x16_F32F16F16_SSILNSP_5MajorE0ELSR_0ELNSP_7ScaleInE1ELSS_1EEEEEENS4_6LayoutINS5_IJSB_SC_SC_EEENS5_IJSC_NSA_ILi0EEESX_EEEEENS5_IJNS4_10UnderscoreES10_S10_EEEEENS4_23SM90_TMA_LOAD_MULTICASTENS4_14ComposedLayoutINS4_7SwizzleILi2ELi4ELi3EEENS4_18smem_ptr_flag_bitsILi16EEENSV_INS5_IJNSA_ILi8EEESI_EEENS5_IJSI_SC_EEEEEEEvNS4_8identityES13_S1D_vS1E_EENS_8epilogue10collective6detail29Sm90TmaWarpSpecializedAdapterINS1H_15DefaultEpilogueISK_SL_SL_NS1G_6thread17LinearCombinationISK_Li1EffLNS1L_9ScaleType4KindE0ELNS_15FloatRoundStyleE2ESK_EENS1_15EpilogueDefaultEEEEEvvEEEEvNT_6ParamsE)
        /*0014*/ 	.word	0x00000000


	//----- nvinfo : EIATTR_MIN_STACK_SIZE
	.align		4
.L_17:
        /*0018*/ 	.byte	0x04, 0x12
        /*001a*/ 	.short	(.L_19 - .L_18)
	.align		4
.L_18:
        /*001c*/ 	.word	index@(_ZN7cutlass13device_kernelINS_4gemm6kernel13GemmUniversalIN4cute5tupleIJiiiiEEENS1_10collective13CollectiveMmaINS1_34MainloopSm90TmaGmmaWarpSpecializedILi11ENS5_IJNS4_1CILi2EEESB_NSA_ILi1EEEEEENS1_35KernelTmaWarpSpecializedCooperativeEEENS5_IJNSA_ILi256EEENSA_ILi64EEENSA_ILi32EEEEEENS_6half_tENS5_IJlSC_lEEESK_SL_NS4_8TiledMMAINS4_8MMA_AtomIJNS4_4SM904GMMA25MMA_64x64x16_F32F16F16_SSILNSP_5MajorE0ELSR_0ELNSP_7ScaleInE1ELSS_1EEEEEENS4_6LayoutINS5_IJSB_SC_SC_EEENS5_IJSC_NSA_ILi0EEESX_EEEEENS5_IJNS4_10UnderscoreES10_S10_EEEEENS4_23SM90_TMA_LOAD_MULTICASTENS4_14ComposedLayoutINS4_7SwizzleILi2ELi4ELi3EEENS4_18smem_ptr_flag_bitsILi16EEENSV_INS5_IJNSA_ILi8EEESI_EEENS5_IJSI_SC_EEEEEEEvNS4_8identityES13_S1D_vS1E_EENS_8epilogue10collective6detail29Sm90TmaWarpSpecializedAdapterINS1H_15DefaultEpilogueISK_SL_SL_NS1G_6thread17LinearCombinationISK_Li1EffLNS1L_9ScaleType4KindE0ELNS_15FloatRoundStyleE2ESK_EENS1_15EpilogueDefaultEEEEEvvEEEEvNT_6ParamsE)
        /*0020*/ 	.word	0x00000000
.L_19:


//--------------------- .nv.compat                --------------------------
	.section	.nv.compat,"",@"SHT_CUDA_COMPAT_INFO"
	.align	4
        /*0000*/ 	.byte	0x02, 0x09, 0x01, 0x00, 0x02, 0x02, 0x04, 0x00, 0x02, 0x05, 0x05, 0x00, 0x03, 0x07, 0x01, 0x01
        /*0010*/ 	.byte	0x02, 0x03, 0x01, 0x00, 0x02, 0x06, 0x01, 0x00, 0x04, 0x0b, 0x08, 0x00, 0x00, 0x00, 0x00, 0x00
        /*0020*/ 	.byte	0x00, 0x00, 0x00, 0x00


//--------------------- .nv.info._ZN7cutlass13device_kernelINS_4gemm6kernel13GemmUniversalIN4cute5tupleIJiiiiEEENS1_10collective13CollectiveMmaINS1_34MainloopSm90TmaGmmaWarpSpecializedILi11ENS5_IJNS4_1CILi2EEESB_NSA_ILi1EEEEEENS1_35KernelTmaWarpSpecializedCooperativeEEENS5_IJNSA_ILi256EEENSA_ILi64EEENSA_ILi32EEEEEENS_6half_tENS5_IJlSC_lEEESK_SL_NS4_8TiledMMAINS4_8MMA_AtomIJNS4_4SM904GMMA25MMA_64x64x16_F32F16F16_SSILNSP_5MajorE0ELSR_0ELNSP_7ScaleInE1ELSS_1EEEEEENS4_6LayoutINS5_IJSB_SC_SC_EEENS5_IJSC_NSA_ILi0EEESX_EEEEENS5_IJNS4_10UnderscoreES10_S10_EEEEENS4_23SM90_TMA_LOAD_MULTICASTENS4_14ComposedLayoutINS4_7SwizzleILi2ELi4ELi3EEENS4_18smem_ptr_flag_bitsILi16EEENSV_INS5_IJNSA_ILi8EEESI_EEENS5_IJSI_SC_EEEEEEEvNS4_8identityES13_S1D_vS1E_EENS_8epilogue10collective6detail29Sm90TmaWarpSpecializedAdapterINS1H_15DefaultEpilogueISK_SL_SL_NS1G_6thread17LinearCombinationISK_Li1EffLNS1L_9ScaleType4KindE0ELNS_15FloatRoundStyleE2ESK_EENS1_15EpilogueDefaultEEEEEvvEEEEvNT_6ParamsE --------------------------
	.section	.nv.info._ZN7cutlass13device_kernelINS_4gemm6kernel13GemmUniversalIN4cute5tupleIJiiiiEEENS1_10collective13CollectiveMmaINS1_34MainloopSm90TmaGmmaWarpSpecializedILi11ENS5_IJNS4_1CILi2EEESB_NSA_ILi1EEEEEENS1_35KernelTmaWarpSpecializedCooperativeEEENS5_IJNSA_ILi256EEENSA_ILi64EEENSA_ILi32EEEEEENS_6half_tENS5_IJlSC_lEEESK_SL_NS4_8TiledMMAINS4_8MMA_AtomIJNS4_4SM904GMMA25MMA_64x64x16_F32F16F16_SSILNSP_5MajorE0ELSR_0ELNSP_7ScaleInE1ELSS_1EEEEEENS4_6LayoutINS5_IJSB_SC_SC_EEENS5_IJSC_NSA_ILi0EEESX_EEEEENS5_IJNS4_10UnderscoreES10_S10_EEEEENS4_23SM90_TMA_LOAD_MULTICASTENS4_14ComposedLayoutINS4_7SwizzleILi2ELi4ELi3EEENS4_18smem_ptr_flag_bitsILi16EEENSV_INS5_IJNSA_ILi8EEESI_EEENS5_IJSI_SC_EEEEEEEvNS4_8identityES13_S1D_vS1E_EENS_8epilogue10collective6detail29Sm90TmaWarpSpecializedAdapterINS1H_15DefaultEpilogueISK_SL_SL_NS1G_6thread17LinearCombinationISK_Li1EffLNS1L_9ScaleType4KindE0ELNS_15FloatRoundStyleE2ESK_EENS1_15EpilogueDefaultEEEEEvvEEEEvNT_6ParamsE,"",@"SHT_CUDA_INFO"
	.sectionflags	@""
	.align	4


	//----- nvinfo : EIATTR_CUDA_API_VERSION
	.align		4
        /*0000*/ 	.byte	0x04, 0x37
        /*0002*/ 	.short	(.L_21 - .L_20)
.L_20:
        /*0004*/ 	.word	0x00000082


	//----- nvinfo : EIATTR_KPARAM_INFO
	.align		4
.L_21:
        /*0008*/ 	.byte	0x04, 0x17
        /*000a*/ 	.short	(.L_23 - .L_22)
.L_22:
        /*000c*/ 	.word	0x00000000
        /*0010*/ 	.short	0x0000
        /*0012*/ 	.short	0x0070
        /*0014*/ 	.byte	0x00, 0xf0, 0x01, 0x10


	//----- nvinfo : EIATTR_SPARSE_MMA_MASK
	.align		4
.L_23:
        /*0018*/ 	.byte	0x03, 0x50
        /*001a*/ 	.short	0x0000


	//----- nvinfo : EIATTR_MAXREG_COUNT
	.align		4
        /*001c*/ 	.byte	0x03, 0x1b
        /*001e*/ 	.short	0x00a8


	//----- nvinfo : EIATTR_NUM_BARRIERS
	.align		4
        /*0020*/ 	.byte	0x02, 0x4c
        /*0022*/ 	.byte	0x01
	.zero		1


	//----- nvinfo : EIATTR_EXTERNS
	.align		4
        /*0024*/ 	.byte	0x04, 0x0f
        /*0026*/ 	.short	(.L_25 - .L_24)


	//   ....[0]....
	.align		4
.L_24:
        /*0028*/ 	.word	index@(__assertfail)


	//----- nvinfo : EIATTR_MERCURY_ISA_VERSION
	.align		4
.L_25:
        /*002c*/ 	.byte	0x03, 0x5f
        /*002e*/ 	.short	0x0101


	//----- nvinfo : EIATTR_INT_WARP_WIDE_INSTR_OFFSETS
	.align		4
        /*0030*/ 	.byte	0x04, 0x31
        /*0032*/ 	.short	(.L_27 - .L_26)


	//   ....[0]....
.L_26:
        /*0034*/ 	.word	0x000005a0


	//   ....[1]....
        /*0038*/ 	.word	0x000005d0


	//   ....[2]....
        /*003c*/ 	.word	0x00000790


	//   ....[3]....
        /*0040*/ 	.word	0x00001ff0


	//----- nvinfo : EIATTR_COOP_GROUP_MASK_REGIDS
	.align		4
.L_27:
        /*0044*/ 	.byte	0x04, 0x29
        /*0046*/ 	.short	(.L_29 - .L_28)


	//   ....[0]....
.L_28:
        /*0048*/ 	.word	0xffffffff


	//   ....[1]....
        /*004c*/ 	.word	0xffffffff


	//   ....[2]....
        /*0050*/ 	.word	0xffffffff


	//   ....[3]....
        /*0054*/ 	.word	0xffffffff


	//   ....[4]....
        /*0058*/ 	.word	0xffffffff


	//   ....[5]....
        /*005c*/ 	.word	0xffffffff


	//----- nvinfo : EIATTR_COOP_GROUP_INSTR_OFFSETS
	.align		4
.L_29:
        /*0060*/ 	.byte	0x04, 0x28
        /*0062*/ 	.short	(.L_31 - .L_30)


	//   ....[0]....
.L_30:
        /*0064*/ 	.word	0x00000060


	//   ....[1]....
        /*0068*/ 	.word	0x00000070


	//   ....[2]....
        /*006c*/ 	.word	0x00000130


	//   ....[3]....
        /*0070*/ 	.word	0x000003e0


	//   ....[4]....
        /*0074*/ 	.word	0x00000910


	//   ....[5]....
        /*0078*/ 	.word	0x000015b0


	//----- nvinfo : EIATTR_REG_RECONFIG
	.align		4
.L_31:
        /*007c*/ 	.byte	0x01, 0x54
	.zero		2


	//----- nvinfo : EIATTR_SYSCALL_OFFSETS
	.align		4
        /*0080*/ 	.byte	0x04, 0x46
        /*0082*/ 	.short	(.L_33 - .L_32)


	//   ....[0]....
.L_32:
        /*0084*/ 	.word	0x000017a0


	//----- nvinfo : EIATTR_MBARRIER_INSTR_OFFSETS
	.align		4
.L_33:
        /*0088*/ 	.byte	0x04, 0x39
        /*008a*/ 	.short	(.L_35 - .L_34)


	//   ....[0]....
.L_34:
        /*008c*/ 	.word	0x00000250
        /*0090*/ 	.word	0x000000ff
        /*0094*/ 	.word	0x00000000
        /*0098*/ 	.short	0x0100
        /*009a*/ 	.byte	0x08
	.zero		1


	//   ....[1]....
        /*009c*/ 	.word	0x00000260
        /*00a0*/ 	.word	0x000000ff
        /*00a4*/ 	.word	0x00000058
        /*00a8*/ 	.short	0x0100
        /*00aa*/ 	.byte	0x08
	.zero		1


	//   ....[2]....
        /*00ac*/ 	.word	0x00000270
        /*00b0*/ 	.word	0x000000ff
        /*00b4*/ 	.word	0x00000008
        /*00b8*/ 	.short	0x0100
        /*00ba*/ 	.byte	0x08
	.zero		1


	//   ....[3]....
        /*00bc*/ 	.word	0x00000280
        /*00c0*/ 	.word	0x000000ff
        /*00c4*/ 	.word	0x00000060
        /*00c8*/ 	.short	0x0100
        /*00ca*/ 	.byte	0x08
	.zero		1


	//   ....[4]....
        /*00cc*/ 	.word	0x00000290
        /*00d0*/ 	.word	0x000000ff
        /*00d4*/ 	.word	0x00000010
        /*00d8*/ 	.short	0x0100
        /*00da*/ 	.byte	0x08
	.zero		1


	//   ....[5]....
        /*00dc*/ 	.word	0x000002a0
        /*00e0*/ 	.word	0x000000ff
        /*00e4*/ 	.word	0x00000068
        /*00e8*/ 	.short	0x0100
        /*00ea*/ 	.byte	0x08
	.zero		1


	//   ....[6]....
        /*00ec*/ 	.word	0x000002b0
        /*00f0*/ 	.word	0x000000ff
        /*00f4*/ 	.word	0x00000018
        /*00f8*/ 	.short	0x0100
        /*00fa*/ 	.byte	0x08
	.zero		1


	//   ....[7]....
        /*00fc*/ 	.word	0x000002c0
        /*0100*/ 	.word	0x000000ff
        /*0104*/ 	.word	0x00000070
        /*0108*/ 	.short	0x0100
        /*010a*/ 	.byte	0x08
	.zero		1


	//   ....[8]....
        /*010c*/ 	.word	0x000002d0
        /*0110*/ 	.word	0x000000ff
        /*0114*/ 	.word	0x00000020
        /*0118*/ 	.short	0x0100
        /*011a*/ 	.byte	0x08
	.zero		1


	//   ....[9]....
        /*011c*/ 	.word	0x000002e0
        /*0120*/ 	.word	0x000000ff
        /*0124*/ 	.word	0x00000078
        /*0128*/ 	.short	0x0100
        /*012a*/ 	.byte	0x08
	.zero		1


	//   ....[10]....
        /*012c*/ 	.word	0x000002f0
        /*0130*/ 	.word	0x000000ff
        /*0134*/ 	.word	0x00000028
        /*0138*/ 	.short	0x0100
        /*013a*/ 	.byte	0x08
	.zero		1


	//   ....[11]....
        /*013c*/ 	.word	0x00000300
        /*0140*/ 	.word	0x000000ff
        /*0144*/ 	.word	0x00000080
        /*0148*/ 	.short	0x0100
        /*014a*/ 	.byte	0x08
	.zero		1


	//   ....[12]....
        /*014c*/ 	.word	0x00000310
        /*0150*/ 	.word	0x000000ff
        /*0154*/ 	.word	0x00000030
        /*0158*/ 	.short	0x0100
        /*015a*/ 	.byte	0x08
	.zero		1


	//   ....[13]....
        /*015c*/ 	.word	0x00000320
        /*0160*/ 	.word	0x000000ff
        /*0164*/ 	.word	0x00000088
        /*0168*/ 	.short	0x0100
        /*016a*/ 	.byte	0x08
	.zero		1


	//   ....[14]....
        /*016c*/ 	.word	0x00000330
        /*0170*/ 	.word	0x000000ff
        /*0174*/ 	.word	0x00000038
        /*0178*/ 	.short	0x0100
        /*017a*/ 	.byte	0x08
	.zero		1


	//   ....[15]....
        /*017c*/ 	.word	0x00000340
        /*0180*/ 	.word	0x000000ff
        /*0184*/ 	.word	0x00000090
        /*0188*/ 	.short	0x0100
        /*018a*/ 	.byte	0x08
	.zero		1


	//   ....[16]....
        /*018c*/ 	.word	0x00000350
        /*0190*/ 	.word	0x000000ff
        /*0194*/ 	.word	0x00000040
        /*0198*/ 	.short	0x0100
        /*019a*/ 	.byte	0x08
	.zero		1


	//   ....[17]....
        /*019c*/ 	.word	0x00000360
        /*01a0*/ 	.word	0x000000ff
        /*01a4*/ 	.word	0x00000098
        /*01a8*/ 	.short	0x0100
        /*01aa*/ 	.byte	0x08
	.zero		1


	//   ....[18]....
        /*01ac*/ 	.word	0x00000370
        /*01b0*/ 	.word	0x000000ff
        /*01b4*/ 	.word	0x00000048
        /*01b8*/ 	.short	0x0100
        /*01ba*/ 	.byte	0x08
	.zero		1


	//   ....[19]....
        /*01bc*/ 	.word	0x00000380
        /*01c0*/ 	.word	0x000000ff
        /*01c4*/ 	.word	0x000000a0
        /*01c8*/ 	.short	0x0100
        /*01ca*/ 	.byte	0x08
	.zero		1


	//   ....[20]....
        /*01cc*/ 	.word	0x00000390
        /*01d0*/ 	.word	0x000000ff
        /*01d4*/ 	.word	0x00000050
        /*01d8*/ 	.short	0x0100
        /*01da*/ 	.byte	0x08
	.zero		1


	//   ....[21]....
        /*01dc*/ 	.word	0x000003a0
        /*01e0*/ 	.word	0x000000ff
        /*01e4*/ 	.word	0x000000a8
        /*01e8*/ 	.short	0x0100
        /*01ea*/ 	.byte	0x08
	.zero		1


	//   ....[22]....
        /*01ec*/ 	.word	0x00000820
        /*01f0*/ 	.word	0x000000ff
        /*01f4*/ 	.word	0x000000c0
        /*01f8*/ 	.short	0x0100
        /*01fa*/ 	.byte	0x06
	.zero		1


	//   ....[23]....
        /*01fc*/ 	.word	0x000008b0
        /*0200*/ 	.word	0x000000ff
        /*0204*/ 	.word	0x000000c8
        /*0208*/ 	.short	0x0100
        /*020a*/ 	.byte	0x06
	.zero		1


	//   ....[24]....
        /*020c*/ 	.word	0x00001860
        /*0210*/ 	.word	0x00000003
        /*0214*/ 	.word	0x00000000
        /*0218*/ 	.short	0x010a
        /*021a*/ 	.byte	0x3f
	.zero		1


	//   ....[25]....
        /*021c*/ 	.word	0x000018c0
        /*0220*/ 	.word	0x00000003
        /*0224*/ 	.word	0x00000000
        /*0228*/ 	.short	0x010a
        /*022a*/ 	.byte	0x3f
	.zero		1


	//   ....[26]....
        /*022c*/ 	.word	0x00001c20
        /*0230*/ 	.word	0x00000005
        /*0234*/ 	.word	0x00000000
        /*0238*/ 	.short	0x010a
        /*023a*/ 	.byte	0x3f
	.zero		1


	//   ....[27]....
        /*023c*/ 	.word	0x00001c60
        /*0240*/ 	.word	0x00000005
        /*0244*/ 	.word	0x00000000
        /*0248*/ 	.short	0x010a
        /*024a*/ 	.byte	0x3f
	.zero		1


	//   ....[28]....
        /*024c*/ 	.word	0x00001ea0
        /*0250*/ 	.word	0x00000004
        /*0254*/ 	.word	0x00000000
        /*0258*/ 	.short	0x0101
        /*025a*/ 	.byte	0x3f
	.zero		1


	//   ....[29]....
        /*025c*/ 	.word	0x00002090
        /*0260*/ 	.word	0x00000000
        /*0264*/ 	.word	0x00000000
        /*0268*/ 	.short	0x0101
        /*026a*/ 	.byte	0x3f
	.zero		1


	//   ....[30]....
        /*026c*/ 	.word	0x00007e50
        /*0270*/ 	.word	0x00000015
        /*0274*/ 	.word	0x00000058
        /*0278*/ 	.short	0x010a
        /*027a*/ 	.byte	0x3f
	.zero		1


	//   ....[31]....
        /*027c*/ 	.word	0x00008210
        /*0280*/ 	.word	0x00000006
        /*0284*/ 	.word	0x000000c8
        /*0288*/ 	.short	0x0101
        /*028a*/ 	.byte	0x3f
	.zero		1


	//   ....[32]....
        /*028c*/ 	.word	0x00008940
        /*0290*/ 	.word	0x00000007
        /*0294*/ 	.word	0x00000000
        /*0298*/ 	.short	0x010a
        /*029a*/ 	.byte	0x3f
	.zero		1


	//   ....[33]....
        /*029c*/ 	.word	0x000089c0
        /*02a0*/ 	.word	0x00000008
        /*02a4*/ 	.word	0x00000000
        /*02a8*/ 	.short	0x010a
        /*02aa*/ 	.byte	0x3f
	.zero		1


	//   ....[34]....
        /*02ac*/ 	.word	0x00008a50
        /*02b0*/ 	.word	0x00000009
        /*02b4*/ 	.word	0x00000000
        /*02b8*/ 	.short	0x010a
        /*02ba*/ 	.byte	0x3f
	.zero		1


	//   ....[35]....
        /*02bc*/ 	.word	0x00008ae0
        /*02c0*/ 	.word	0x00000008
        /*02c4*/ 	.word	0x00000000
        /*02c8*/ 	.short	0x010a
        /*02ca*/ 	.byte	0x3f
	.zero		1


	//   ....[36]....
        /*02cc*/ 	.word	0x00008b70
        /*02d0*/ 	.word	0x00000009
        /*02d4*/ 	.word	0x00000000
        /*02d8*/ 	.short	0x010a
        /*02da*/ 	.byte	0x3f
	.zero		1


	//   ....[37]....
        /*02dc*/ 	.word	0x00008c00
        /*02e0*/ 	.word	0x00000008
        /*02e4*/ 	.word	0x00000000
        /*02e8*/ 	.short	0x010a
        /*02ea*/ 	.byte	0x3f
	.zero		1


	//   ....[38]....
        /*02ec*/ 	.word	0x00008c90
        /*02f0*/ 	.word	0x00000009
        /*02f4*/ 	.word	0x00000000
        /*02f8*/ 	.short	0x010a
        /*02fa*/ 	.byte	0x3f
	.zero		1


	//   ....[39]....
        /*02fc*/ 	.word	0x00008d20
        /*0300*/ 	.word	0x00000008
        /*0304*/ 	.word	0x00000000
        /*0308*/ 	.short	0x010a
        /*030a*/ 	.byte	0x3f
	.zero		1


	//   ....[40]....
        /*030c*/ 	.word	0x00008db0
        /*0310*/ 	.word	0x00000009
        /*0314*/ 	.word	0x00000000
        /*0318*/ 	.short	0x010a
        /*031a*/ 	.byte	0x3f
	.zero		1


	//   ....[41]....
        /*031c*/ 	.word	0x00008e40
        /*0320*/ 	.word	0x00000006
        /*0324*/ 	.word	0x00000000
        /*0328*/ 	.short	0x010a
        /*032a*/ 	.byte	0x3f
	.zero		1


	//   ....[42]....
        /*032c*/ 	.word	0x00008ed0
        /*0330*/ 	.word	0x00000003
        /*0334*/ 	.word	0x00000000
        /*0338*/ 	.short	0x010a
        /*033a*/ 	.byte	0x3f
	.zero		1


	//   ....[43]....
        /*033c*/ 	.word	0x00008f30
        /*0340*/ 	.word	0x00000003
        /*0344*/ 	.word	0x00000000
        /*0348*/ 	.short	0x010a
        /*034a*/ 	.byte	0x3f
	.zero		1


	//   ....[44]....
        /*034c*/ 	.word	0x00008f80
        /*0350*/ 	.word	0x00000005
        /*0354*/ 	.word	0x00000000
        /*0358*/ 	.short	0x010a
        /*035a*/ 	.byte	0x3f
	.zero		1


	//   ....[45]....
        /*035c*/ 	.word	0x00009050
        /*0360*/ 	.word	0x00000015
        /*0364*/ 	.word	0x00000058
        /*0368*/ 	.short	0x010a
        /*036a*/ 	.byte	0x3f
	.zero		1


	//   ....[46]....
        /*036c*/ 	.word	0x00009120
        /*0370*/ 	.word	0x00000007
        /*0374*/ 	.word	0x00000000
        /*0378*/ 	.short	0x010a
        /*037a*/ 	.byte	0x3f
	.zero		1


	//   ....[47]....
        /*037c*/ 	.word	0x00009170
        /*0380*/ 	.word	0x00000008
        /*0384*/ 	.word	0x00000000
        /*0388*/ 	.short	0x010a
        /*038a*/ 	.byte	0x3f
	.zero		1


	//   ....[48]....
        /*038c*/ 	.word	0x000091c0
        /*0390*/ 	.word	0x00000009
        /*0394*/ 	.word	0x00000000
        /*0398*/ 	.short	0x010a
        /*039a*/ 	.byte	0x3f
	.zero		1


	//   ....[49]....
        /*039c*/ 	.word	0x00009210
        /*03a0*/ 	.word	0x00000008
        /*03a4*/ 	.word	0x00000000
        /*03a8*/ 	.short	0x010a
        /*03aa*/ 	.byte	0x3f
	.zero		1


	//   ....[50]....
        /*03ac*/ 	.word	0x00009260
        /*03b0*/ 	.word	0x00000009
        /*03b4*/ 	.word	0x00000000
        /*03b8*/ 	.short	0x010a
        /*03ba*/ 	.byte	0x3f
	.zero		1


	//   ....[51]....
        /*03bc*/ 	.word	0x000092b0
        /*03c0*/ 	.word	0x00000008
        /*03c4*/ 	.word	0x00000000
        /*03c8*/ 	.short	0x010a
        /*03ca*/ 	.byte	0x3f
	.zero		1


	//   ....[52]....
        /*03cc*/ 	.word	0x00009300
        /*03d0*/ 	.word	0x00000009
        /*03d4*/ 	.word	0x00000000
        /*03d8*/ 	.short	0x010a
        /*03da*/ 	.byte	0x3f
	.zero		1


	//   ....[53]....
        /*03dc*/ 	.word	0x00009350
        /*03e0*/ 	.word	0x00000008
        /*03e4*/ 	.word	0x00000000
        /*03e8*/ 	.short	0x010a
        /*03ea*/ 	.byte	0x3f
	.zero		1


	//   ....[54]....
        /*03ec*/ 	.word	0x000093a0
        /*03f0*/ 	.word	0x00000009
        /*03f4*/ 	.word	0x00000000
        /*03f8*/ 	.short	0x010a
        /*03fa*/ 	.byte	0x3f
	.zero		1


	//   ....[55]....
        /*03fc*/ 	.word	0x000093f0
        /*0400*/ 	.word	0x00000006
        /*0404*/ 	.word	0x00000000
        /*0408*/ 	.short	0x010a
        /*040a*/ 	.byte	0x3f
	.zero		1


	//----- nvinfo : EIATTR_NUM_MBARRIERS
	.align		4
.L_35:
        /*040c*/ 	.byte	0x03, 0x38
        /*040e*/ 	.short	0x0018


	//----- nvinfo : EIATTR_EXIT_INSTR_OFFSETS
	.align		4
        /*0410*/ 	.byte	0x04, 0x1c
        /*0412*/ 	.short	(.L_37 - .L_36)


	//   ....[0]....
.L_36:
        /*0414*/ 	.word	0x00000af0


	//   ....[1]....
        /*0418*/ 	.word	0x00001310


	//   ....[2]....
        /*041c*/ 	.word	0x00007500


	//   ....[3]....
        /*0420*/ 	.word	0x00007a60


	//   ....[4]....
        /*0424*/ 	.word	0x00008f20


	//----- nvinfo : EIATTR_MAX_THREADS
	.align		4
.L_37:
        /*0428*/ 	.byte	0x04, 0x05
        /*042a*/ 	.short	(.L_39 - .L_38)
.L_38:
        /*042c*/ 	.word	0x00000180
        /*0430*/ 	.word	0x00000001
        /*0434*/ 	.word	0x00000001


	//----- nvinfo : EIATTR_CRS_STACK_SIZE
	.align		4
.L_39:
        /*0438*/ 	.byte	0x04, 0x1e
        /*043a*/ 	.short	(.L_41 - .L_40)
.L_40:
        /*043c*/ 	.word	0x00000000


	//----- nvinfo : EIATTR_CBANK_PARAM_SIZE
	.align		4
.L_41:
        /*0440*/ 	.byte	0x03, 0x19
        /*0442*/ 	.short	0x0470


	//----- nvinfo : EIATTR_PARAM_CBANK
	.align		4
        /*0444*/ 	.byte	0x04, 0x0a
        /*0446*/ 	.short	(.L_43 - .L_42)
	.align		4
.L_42:
        /*0448*/ 	.word	index@(.nv.constant0._ZN7cutlass13device_kernelINS_4gemm6kernel13GemmUniversalIN4cute5tupleIJiiiiEEENS1_10collective13CollectiveMmaINS1_34MainloopSm90TmaGmmaWarpSpecializedILi11ENS5_IJNS4_1CILi2EEESB_NSA_ILi1EEEEEENS1_35KernelTmaWarpSpecializedCooperativeEEENS5_IJNSA_ILi256EEENSA_ILi64EEENSA_ILi32EEEEEENS_6half_tENS5_IJlSC_lEEESK_SL_NS4_8TiledMMAINS4_8MMA_AtomIJNS4_4SM904GMMA25MMA_64x64x16_F32F16F16_SSILNSP_5MajorE0ELSR_0ELNSP_7ScaleInE1ELSS_1EEEEEENS4_6LayoutINS5_IJSB_SC_SC_EEENS5_IJSC_NSA_ILi0EEESX_EEEEENS5_IJNS4_10UnderscoreES10_S10_EEEEENS4_23SM90_TMA_LOAD_MULTICASTENS4_14ComposedLayoutINS4_7SwizzleILi2ELi4ELi3EEENS4_18smem_ptr_flag_bitsILi16EEENSV_INS5_IJNSA_ILi8EEESI_EEENS5_IJSI_SC_EEEEEEEvNS4_8identityES13_S1D_vS1E_EENS_8epilogue10collective6detail29Sm90TmaWarpSpecializedAdapterINS1H_15DefaultEpilogueISK_SL_SL_NS1G_6thread17LinearCombinationISK_Li1EffLNS1L_9ScaleType4KindE0ELNS_15FloatRoundStyleE2ESK_EENS1_15EpilogueDefaultEEEEEvvEEEEvNT_6ParamsE)
        /*044c*/ 	.short	0x0210
        /*044e*/ 	.short	0x0470


	//----- nvinfo : EIATTR_SW_WAR
	.align		4
.L_43:
        /*0450*/ 	.byte	0x04, 0x36
        /*0452*/ 	.short	(.L_45 - .L_44)
.L_44:
        /*0454*/ 	.word	0x00000008
.L_45:


//--------------------- .nv.callgraph             --------------------------
	.section	.nv.callgraph,"",@"SHT_CUDA_CALLGRAPH"
	.align	4
	.sectionentsize	8
	.align		4
        /*0000*/ 	.word	0x00000000
	.align		4
        /*0004*/ 	.word	0xffffffff
	.align		4
        /*0008*/ 	.word	index@(_ZN7cutlass13device_kernelINS_4gemm6kernel13GemmUniversalIN4cute5tupleIJiiiiEEENS1_10collective13CollectiveMmaINS1_34MainloopSm90TmaGmmaWarpSpecializedILi11ENS5_IJNS4_1CILi2EEESB_NSA_ILi1EEEEEENS1_35KernelTmaWarpSpecializedCooperativeEEENS5_IJNSA_ILi256EEENSA_ILi64EEENSA_ILi32EEEEEENS_6half_tENS5_IJlSC_lEEESK_SL_NS4_8TiledMMAINS4_8MMA_AtomIJNS4_4SM904GMMA25MMA_64x64x16_F32F16F16_SSILNSP_5MajorE0ELSR_0ELNSP_7ScaleInE1ELSS_1EEEEEENS4_6LayoutINS5_IJSB_SC_SC_EEENS5_IJSC_NSA_ILi0EEESX_EEEEENS5_IJNS4_10UnderscoreES10_S10_EEEEENS4_23SM90_TMA_LOAD_MULTICASTENS4_14ComposedLayoutINS4_7SwizzleILi2ELi4ELi3EEENS4_18smem_ptr_flag_bitsILi16EEENSV_INS5_IJNSA_ILi8EEESI_EEENS5_IJSI_SC_EEEEEEEvNS4_8identityES13_S1D_vS1E_EENS_8epilogue10collective6detail29Sm90TmaWarpSpecializedAdapterINS1H_15DefaultEpilogueISK_SL_SL_NS1G_6thread17LinearCombinationISK_Li1EffLNS1L_9ScaleType4KindE0ELNS_15FloatRoundStyleE2ESK_EENS1_15EpilogueDefaultEEEEEvvEEEEvNT_6ParamsE)
	.align		4
        /*000c*/ 	.word	index@(__assertfail)
	.align		4
        /*0010*/ 	.word	0x00000000
	.align		4
        /*0014*/ 	.word	0xfffffffe
	.align		4
        /*0018*/ 	.word	0x00000000
	.align		4
        /*001c*/ 	.word	0xfffffffd
	.align		4
        /*0020*/ 	.word	0x00000000
	.align		4
        /*0024*/ 	.word	0xfffffffc


//--------------------- .nv.constant4             --------------------------
	.section	.nv.constant4,"a",@progbits
	.align	8
	.align		8
.nv.constant4:
        /*0000*/ 	.dword	__assertfail
	.align		8
        /*0008*/ 	.dword	__unnamed_1
	.align		8
        /*0010*/ 	.dword	_ZN40_INTERNAL_1c2b6e01_4_k_cu_e708c843_309194cuda3std3__45__cpo5beginE
	.align		8
        /*0018*/ 	.dword	_ZN40_INTERNAL_1c2b6e01_4_k_cu_e708c843_309194cuda3std3__45__cpo3endE
	.align		8
        /*0020*/ 	.dword	_ZN40_INTERNAL_1c2b6e01_4_k_cu_e708c843_309194cuda3std3__45__cpo6cbeginE
	.align		8
        /*0028*/ 	.dword	_ZN40_INTERNAL_1c2b6e01_4_k_cu_e708c843_309194cuda3std3__45__cpo4cendE
	.align		8
        /*0030*/ 	.dword	_ZN40_INTERNAL_1c2b6e01_4_k_cu_e708c843_309194cuda3std3__442_GLOBAL__N__1c2b6e01_4_k_cu_e708c843_309196ignoreE
	.align		8
        /*0038*/ 	.dword	_ZN40_INTERNAL_1c2b6e01_4_k_cu_e708c843_309194cuda3std3__419piecewise_constructE
	.align		8
        /*0040*/ 	.dword	_ZN40_INTERNAL_1c2b6e01_4_k_cu_e708c843_309194cuda3std3__48in_placeE
	.align		8
        /*0048*/ 	.dword	_ZN40_INTERNAL_1c2b6e01_4_k_cu_e708c843_309194cuda3std6ranges3__45__cpo4swapE
	.align		8
        /*0050*/ 	.dword	_ZN40_INTERNAL_1c2b6e01_4_k_cu_e708c843_309194cuda3std6ranges3__45__cpo9iter_moveE
	.align		8
        /*0058*/ 	.dword	_ZN40_INTERNAL_1c2b6e01_4_k_cu_e708c843_309194cute7productE
	.align		8
        /*0060*/ 	.dword	_ZN40_INTERNAL_1c2b6e01_4_k_cu_e708c843_309194cute1_E
	.align		8
        /*0068*/ 	.dword	$str$22
	.align		8
        /*0070*/ 	.dword	$str$23


//--------------------- .text._ZN7cutlass13device_kernelINS_4gemm6kernel13GemmUniversalIN4cute5tupleIJiiiiEEENS1_10collective13CollectiveMmaINS1_34MainloopSm90TmaGmmaWarpSpecializedILi11ENS5_IJNS4_1CILi2EEESB_NSA_ILi1EEEEEENS1_35KernelTmaWarpSpecializedCooperativeEEENS5_IJNSA_ILi256EEENSA_ILi64EEENSA_ILi32EEEEEENS_6half_tENS5_IJlSC_lEEESK_SL_NS4_8TiledMMAINS4_8MMA_AtomIJNS4_4SM904GMMA25MMA_64x64x16_F32F16F16_SSILNSP_5MajorE0ELSR_0ELNSP_7ScaleInE1ELSS_1EEEEEENS4_6LayoutINS5_IJSB_SC_SC_EEENS5_IJSC_NSA_ILi0EEESX_EEEEENS5_IJNS4_10UnderscoreES10_S10_EEEEENS4_23SM90_TMA_LOAD_MULTICASTENS4_14ComposedLayoutINS4_7SwizzleILi2ELi4ELi3EEENS4_18smem_ptr_flag_bitsILi16EEENSV_INS5_IJNSA_ILi8EEESI_EEENS5_IJSI_SC_EEEEEEEvNS4_8identityES13_S1D_vS1E_EENS_8epilogue10collective6detail29Sm90TmaWarpSpecializedAdapterINS1H_15DefaultEpilogueISK_SL_SL_NS1G_6thread17LinearCombinationISK_Li1EffLNS1L_9ScaleType4KindE0ELNS_15FloatRoundStyleE2ESK_EENS1_15EpilogueDefaultEEEEEvvEEEEvNT_6ParamsE --------------------------
	.section	.text._ZN7cutlass13device_kernelINS_4gemm6kernel13GemmUniversalIN4cute5tupleIJiiiiEEENS1_10collective13CollectiveMmaINS1_34MainloopSm90TmaGmmaWarpSpecializedILi11ENS5_IJNS4_1CILi2EEESB_NSA_ILi1EEEEEENS1_35KernelTmaWarpSpecializedCooperativeEEENS5_IJNSA_ILi256EEENSA_ILi64EEENSA_ILi32EEEEEENS_6half_tENS5_IJlSC_lEEESK_SL_NS4_8TiledMMAINS4_8MMA_AtomIJNS4_4SM904GMMA25MMA_64x64x16_F32F16F16_SSILNSP_5MajorE0ELSR_0ELNSP_7ScaleInE1ELSS_1EEEEEENS4_6LayoutINS5_IJSB_SC_SC_EEENS5_IJSC_NSA_ILi0EEESX_EEEEENS5_IJNS4_10UnderscoreES10_S10_EEEEENS4_23SM90_TMA_LOAD_MULTICASTENS4_14ComposedLayoutINS4_7SwizzleILi2ELi4ELi3EEENS4_18smem_ptr_flag_bitsILi16EEENSV_INS5_IJNSA_ILi8EEESI_EEENS5_IJSI_SC_EEEEEEEvNS4_8identityES13_S1D_vS1E_EENS_8epilogue10collective6detail29Sm90TmaWarpSpecializedAdapterINS1H_15DefaultEpilogueISK_SL_SL_NS1G_6thread17LinearCombinationISK_Li1EffLNS1L_9ScaleType4KindE0ELNS_15FloatRoundStyleE2ESK_EENS1_15EpilogueDefaultEEEEEvvEEEEvNT_6ParamsE,"ax",@progbits
	.align	128
.text._ZN7cutlass13device_kernelINS_4gemm6kernel13GemmUniversalIN4cute5tupleIJiiiiEEENS1_10collective13CollectiveMmaINS1_34MainloopSm90TmaGmmaWarpSpecializedILi11ENS5_IJNS4_1CILi2EEESB_NSA_ILi1EEEEEENS1_35KernelTmaWarpSpecializedCooperativeEEENS5_IJNSA_ILi256EEENSA_ILi64EEENSA_ILi32EEEEEENS_6half_tENS5_IJlSC_lEEESK_SL_NS4_8TiledMMAINS4_8MMA_AtomIJNS4_4SM904GMMA25MMA_64x64x16_F32F16F16_SSILNSP_5MajorE0ELSR_0ELNSP_7ScaleInE1ELSS_1EEEEEENS4_6LayoutINS5_IJSB_SC_SC_EEENS5_IJSC_NSA_ILi0EEESX_EEEEENS5_IJNS4_10UnderscoreES10_S10_EEEEENS4_23SM90_TMA_LOAD_MULTICASTENS4_14ComposedLayoutINS4_7SwizzleILi2ELi4ELi3EEENS4_18smem_ptr_flag_bitsILi16EEENSV_INS5_IJNSA_ILi8EEESI_EEENS5_IJSI_SC_EEEEEEEvNS4_8identityES13_S1D_vS1E_EENS_8epilogue10collective6detail29Sm90TmaWarpSpecializedAdapterINS1H_15DefaultEpilogueISK_SL_SL_NS1G_6thread17LinearCombinationISK_Li1EffLNS1L_9ScaleType4KindE0ELNS_15FloatRoundStyleE2ESK_EENS1_15EpilogueDefaultEEEEEvvEEEEvNT_6ParamsE:
        .type           _ZN7cutlass13device_kernelINS_4gemm6kernel13GemmUniversalIN4cute5tupleIJiiiiEEENS1_10collective13CollectiveMmaINS1_34MainloopSm90TmaGmmaWarpSpecializedILi11ENS5_IJNS4_1CILi2EEESB_NSA_ILi1EEEEEENS1_35KernelTmaWarpSpecializedCooperativeEEENS5_IJNSA_ILi256EEENSA_ILi64EEENSA_ILi32EEEEEENS_6half_tENS5_IJlSC_lEEESK_SL_NS4_8TiledMMAINS4_8MMA_AtomIJNS4_4SM904GMMA25MMA_64x64x16_F32F16F16_SSILNSP_5MajorE0ELSR_0ELNSP_7ScaleInE1ELSS_1EEEEEENS4_6LayoutINS5_IJSB_SC_SC_EEENS5_IJSC_NSA_ILi0EEESX_EEEEENS5_IJNS4_10UnderscoreES10_S10_EEEEENS4_23SM90_TMA_LOAD_MULTICASTENS4_14ComposedLayoutINS4_7SwizzleILi2ELi4ELi3EEENS4_18smem_ptr_flag_bitsILi16EEENSV_INS5_IJNSA_ILi8EEESI_EEENS5_IJSI_SC_EEEEEEEvNS4_8identityES13_S1D_vS1E_EENS_8epilogue10collective6detail29Sm90TmaWarpSpecializedAdapterINS1H_15DefaultEpilogueISK_SL_SL_NS1G_6thread17LinearCombinationISK_Li1EffLNS1L_9ScaleType4KindE0ELNS_15FloatRoundStyleE2ESK_EENS1_15EpilogueDefaultEEEEEvvEEEEvNT_6ParamsE,@function
        .size           _ZN7cutlass13device_kernelINS_4gemm6kernel13GemmUniversalIN4cute5tupleIJiiiiEEENS1_10collective13CollectiveMmaINS1_34MainloopSm90TmaGmmaWarpSpecializedILi11ENS5_IJNS4_1CILi2EEESB_NSA_ILi1EEEEEENS1_35KernelTmaWarpSpecializedCooperativeEEENS5_IJNSA_ILi256EEENSA_ILi64EEENSA_ILi32EEEEEENS_6half_tENS5_IJlSC_lEEESK_SL_NS4_8TiledMMAINS4_8MMA_AtomIJNS4_4SM904GMMA25MMA_64x64x16_F32F16F16_SSILNSP_5MajorE0ELSR_0ELNSP_7ScaleInE1ELSS_1EEEEEENS4_6LayoutINS5_IJSB_SC_SC_EEENS5_IJSC_NSA_ILi0EEESX_EEEEENS5_IJNS4_10UnderscoreES10_S10_EEEEENS4_23SM90_TMA_LOAD_MULTICASTENS4_14ComposedLayoutINS4_7SwizzleILi2ELi4ELi3EEENS4_18smem_ptr_flag_bitsILi16EEENSV_INS5_IJNSA_ILi8EEESI_EEENS5_IJSI_SC_EEEEEEEvNS4_8identityES13_S1D_vS1E_EENS_8epilogue10collective6detail29Sm90TmaWarpSpecializedAdapterINS1H_15DefaultEpilogueISK_SL_SL_NS1G_6thread17LinearCombinationISK_Li1EffLNS1L_9ScaleType4KindE0ELNS_15FloatRoundStyleE2ESK_EENS1_15EpilogueDefaultEEEEEvvEEEEvNT_6ParamsE,(.L_x_210 - _ZN7cutlass13device_kernelINS_4gemm6kernel13GemmUniversalIN4cute5tupleIJiiiiEEENS1_10collective13CollectiveMmaINS1_34MainloopSm90TmaGmmaWarpSpecializedILi11ENS5_IJNS4_1CILi2EEESB_NSA_ILi1EEEEEENS1_35KernelTmaWarpSpecializedCooperativeEEENS5_IJNSA_ILi256EEENSA_ILi64EEENSA_ILi32EEEEEENS_6half_tENS5_IJlSC_lEEESK_SL_NS4_8TiledMMAINS4_8MMA_AtomIJNS4_4SM904GMMA25MMA_64x64x16_F32F16F16_SSILNSP_5MajorE0ELSR_0ELNSP_7ScaleInE1ELSS_1EEEEEENS4_6LayoutINS5_IJSB_SC_SC_EEENS5_IJSC_NSA_ILi0EEESX_EEEEENS5_IJNS4_10UnderscoreES10_S10_EEEEENS4_23SM90_TMA_LOAD_MULTICASTENS4_14ComposedLayoutINS4_7SwizzleILi2ELi4ELi3EEENS4_18smem_ptr_flag_bitsILi16EEENSV_INS5_IJNSA_ILi8EEESI_EEENS5_IJSI_SC_EEEEEEEvNS4_8identityES13_S1D_vS1E_EENS_8epilogue10collective6detail29Sm90TmaWarpSpecializedAdapterINS1H_15DefaultEpilogueISK_SL_SL_NS1G_6thread17LinearCombinationISK_Li1EffLNS1L_9ScaleType4KindE0ELNS_15FloatRoundStyleE2ESK_EENS1_15EpilogueDefaultEEEEEvvEEEEvNT_6ParamsE)
        .other          _ZN7cutlass13device_kernelINS_4gemm6kernel13GemmUniversalIN4cute5tupleIJiiiiEEENS1_10collective13CollectiveMmaINS1_34MainloopSm90TmaGmmaWarpSpecializedILi11ENS5_IJNS4_1CILi2EEESB_NSA_ILi1EEEEEENS1_35KernelTmaWarpSpecializedCooperativeEEENS5_IJNSA_ILi256EEENSA_ILi64EEENSA_ILi32EEEEEENS_6half_tENS5_IJlSC_lEEESK_SL_NS4_8TiledMMAINS4_8MMA_AtomIJNS4_4SM904GMMA25MMA_64x64x16_F32F16F16_SSILNSP_5MajorE0ELSR_0ELNSP_7ScaleInE1ELSS_1EEEEEENS4_6LayoutINS5_IJSB_SC_SC_EEENS5_IJSC_NSA_ILi0EEESX_EEEEENS5_IJNS4_10UnderscoreES10_S10_EEEEENS4_23SM90_TMA_LOAD_MULTICASTENS4_14ComposedLayoutINS4_7SwizzleILi2ELi4ELi3EEENS4_18smem_ptr_flag_bitsILi16EEENSV_INS5_IJNSA_ILi8EEESI_EEENS5_IJSI_SC_EEEEEEEvNS4_8identityES13_S1D_vS1E_EENS_8epilogue10collective6detail29Sm90TmaWarpSpecializedAdapterINS1H_15DefaultEpilogueISK_SL_SL_NS1G_6thread17LinearCombinationISK_Li1EffLNS1L_9ScaleType4KindE0ELNS_15FloatRoundStyleE2ESK_EENS1_15EpilogueDefaultEEEEEvvEEEEvNT_6ParamsE,@"STO_CUDA_ENTRY STV_DEFAULT"
_ZN7cutlass13device_kernelINS_4gemm6kernel13GemmUniversalIN4cute5tupleIJiiiiEEENS1_10collective13CollectiveMmaINS1_34MainloopSm90TmaGmmaWarpSpecializedILi11ENS5_IJNS4_1CILi2EEESB_NSA_ILi1EEEEEENS1_35KernelTmaWarpSpecializedCooperativeEEENS5_IJNSA_ILi256EEENSA_ILi64EEENSA_ILi32EEEEEENS_6half_tENS5_IJlSC_lEEESK_SL_NS4_8TiledMMAINS4_8MMA_AtomIJNS4_4SM904GMMA25MMA_64x64x16_F32F16F16_SSILNSP_5MajorE0ELSR_0ELNSP_7ScaleInE1ELSS_1EEEEEENS4_6LayoutINS5_IJSB_SC_SC_EEENS5_IJSC_NSA_ILi0EEESX_EEEEENS5_IJNS4_10UnderscoreES10_S10_EEEEENS4_23SM90_TMA_LOAD_MULTICASTENS4_14ComposedLayoutINS4_7SwizzleILi2ELi4ELi3EEENS4_18smem_ptr_flag_bitsILi16EEENSV_INS5_IJNSA_ILi8EEESI_EEENS5_IJSI_SC_EEEEEEEvNS4_8identityES13_S1D_vS1E_EENS_8epilogue10collective6detail29Sm90TmaWarpSpecializedAdapterINS1H_15DefaultEpilogueISK_SL_SL_NS1G_6thread17LinearCombinationISK_Li1EffLNS1L_9ScaleType4KindE0ELNS_15FloatRoundStyleE2ESK_EENS1_15EpilogueDefaultEEEEEvvEEEEvNT_6ParamsE:
[----:B------:R-:W0:Y:S01]  /*0000*/  LDC R1, c[0x0][0x28] ;  /* 0x00000a00ff017b82 */ /* 0x000e220000000800 */
[----:B------:R-:W1:Y:S01]  /*0010*/  S2R R98, SR_TID.X ;  /* 0x0000000000627919 */ /* 0x000e620000002100 */
[----:B------:R-:W-:Y:S01]  /*0020*/  ELECT P0, URZ, PT ;  /* 0x00000000003f782f */ /* 0x000fe20003800000 */
[----:B------:R-:W-:Y:S01]  /*0030*/  BSSY B0, `(.L_x_0) ;  /* 0x000000f000007945 */ /* 0x000fe20003800000 */
[--C-:B-1----:R-:W-:Y:S02]  /*0040*/  SHF.R.U32.HI R0, RZ, 0x5, R98.reuse ;  /* 0x00000005ff007819 */ /* 0x102fe40000011662 */
[----:B------:R-:W-:-:S03]  /*0050*/  SHF.R.U32.HI R7, RZ, 0x7, R98 ;  /* 0x00000007ff077819 */ /* 0x000fc60000011662 */
[----:B------:R-:W1:Y:S04]  /*0060*/  SHFL.IDX PT, R3, R0, RZ, 0x1f ;  /* 0x00001fff00037589 */ /* 0x000e6800000e0000 */
[----:B------:R2:W3:Y:S01]  /*0070*/  SHFL.IDX PT, R2, R7, RZ, 0x1f ;  /* 0x00001fff07027589 */ /* 0x0004e200000e0000 */
[----:B-1----:R-:W-:-:S13]  /*0080*/  ISETP.NE.OR P0, PT, R3, RZ, !P0 ;  /* 0x000000ff0300720c */ /* 0x002fda0004705670 */
[----:B0-23--:R-:W-:Y:S05]  /*0090*/  @P0 BRA `(.L_x_1) ;  /* 0x0000000000200947 */ /* 0x00dfea0003800000 */
[----:B------:R-:W-:Y:S02]  /*00a0*/  ULDC.64 UR4, c[0x0][0x198] ;  /* 0x0000660000047ab9 */ /* 0x000fe40000000a00 */
[----:B------:R-:W-:Y:S02]  /*00b0*/  UIADD3 UR6, UP0, UR4, 0xf0, URZ ;  /* 0x000000f004067890 */ /* 0x000fe4000ff1e03f */
[----:B------:R-:W-:Y:S02]  /*00c0*/  UIADD3 UR4, UP1, UR4, 0x1f0, URZ ;  /* 0x000001f004047890 */ /* 0x000fe4000ff3e03f */
[----:B------:R-:W-:Y:S02]  /*00d0*/  UIADD3.X UR7, URZ, UR5, URZ, UP0, !UPT ;  /* 0x000000053f077290 */ /* 0x000fe400087fe43f */
[----:B------:R-:W-:-:S07]  /*00e0*/  UIADD3.X UR5, URZ, UR5, URZ, UP1, !UPT ;  /* 0x000000053f057290 */ /* 0x000fce0008ffe43f */
[----:B------:R0:W-:Y:S02]  /*00f0*/  UTMACCTL.PF [UR6] ;  /* 0x00000000060079b9 */ /* 0x0001e40008040000 */
[----:B------:R0:W-:Y:S02]  /*0100*/  UTMACCTL.PF [UR4] ;  /* 0x00000000040079b9 */ /* 0x0001e40008040000 */
[----:B0-----:R-:W-:Y:S01]  /*0110*/  NOP ;  /* 0x0000000000007918 */ /* 0x001fe20000000000 */
.L_x_1:
[----:B------:R-:W-:Y:S05]  /*0120*/  BSYNC B0 ;  /* 0x0000000000007941 */ /* 0x000fea0003800000 */
.L_x_0:
[----:B------:R-:W0:Y:S02]  /*0130*/  SHFL.IDX PT, R5, R0, RZ, 0x1f ;  /* 0x00001fff00057589 */ /* 0x000e2400000e0000 */
[----:B0-----:R-:W-:-:S13]  /*0140*/  ISETP.NE.AND P0, PT, R5, RZ, PT ;  /* 0x000000ff0500720c */ /* 0x001fda0003f05270 */
[----:B------:R-:W-:Y:S05]  /*0150*/  @P0 BRA `(.L_x_2) ;  /* 0x00000000009c0947 */ /* 0x000fea0003800000 */
[----:B------:R-:W-:Y:S01]  /*0160*/  ELECT P0, URZ, PT ;  /* 0x00000000003f782f */ /* 0x000fe20003800000 */
[----:B------:R-:W-:-:S12]  /*0170*/  BSSY B0, `(.L_x_2) ;  /* 0x0000025000007945 */ /* 0x000fd80003800000 */
[----:B------:R-:W-:Y:S05]  /*0180*/  @!P0 BRA `(.L_x_3) ;  /* 0x00000000008c8947 */ /* 0x000fea0003800000 */
[----:B------:R-:W0:Y:S01]  /*0190*/  S2UR UR8, SR_CgaCtaId ;  /* 0x00000000000879c3 */ /* 0x000e220000008800 */
[----:B------:R-:W-:Y:S01]  /*01a0*/  UMOV UR4, 0x400 ;  /* 0x0000040000047882 */ /* 0x000fe20000000000 */
[----:B------:R-:W-:Y:S01]  /*01b0*/  UMOV UR5, 0x1 ;  /* 0x0000000100057882 */ /* 0x000fe20000000000 */
[----:B------:R-:W-:Y:S02]  /*01c0*/  UMOV UR6, 0x6 ;  /* 0x0000000600067882 */ /* 0x000fe40000000000 */
[----:B------:R-:W-:-:S04]  /*01d0*/  UIADD3 UR6, -UR6, 0x100000, URZ ;  /* 0x0010000006067890 */ /* 0x000fc8000fffe13f */
[----:B------:R-:W-:Y:S02]  /*01e0*/  USHF.L.U32 UR7, UR6, 0xb, URZ ;  /* 0x0000000b06077899 */ /* 0x000fe4000800063f */
[----:B------:R-:W-:Y:S02]  /*01f0*/  USHF.L.U32 UR6, UR6, 0x1, URZ ;  /* 0x0000000106067899 */ /* 0x000fe4000800063f */
[----:B0-----:R-:W-:Y:S02]  /*0200*/  ULEA UR8, UR8, UR4, 0x18 ;  /* 0x0000000408087291 */ /* 0x001fe4000f8ec03f */
[----:B------:R-:W-:-:S04]  /*0210*/  UIADD3 UR4, -UR5, 0x100000, URZ ;  /* 0x0010000005047890 */ /* 0x000fc8000fffe13f */
[----:B------:R-:W-:Y:S02]  /*0220*/  USHF.L.U32 UR5, UR4, 0xb, URZ ;  /* 0x0000000b04057899 */ /* 0x000fe4000800063f */
[----:B------:R-:W-:Y:S01]  /*0230*/  USHF.L.U32 UR4, UR4, 0x1, URZ ;  /* 0x0000000104047899 */ /* 0x000fe2000800063f */
[----:B------:R-:W0:Y:S11]  /*0240*/  FENCE.VIEW.ASYNC.S ;  /* 0x00000000000073c6 */ /* 0x000e360000000000 */
[----:B0-----:R0:W1:Y:S01]  /*0250*/  SYNCS.EXCH.64 URZ, [UR8], UR4 ;  /* 0x00000004083f75b2 */ /* 0x0010620008000100 */
[----:B------:R0:W2:Y:S01]  /*0260*/  SYNCS.EXCH.64 URZ, [UR8+0x58], UR6 ;  /* 0x00005806083f75b2 */ /* 0x0000a20008000100 */
[----:B------:R0:W3:Y:S01]  /*0270*/  SYNCS.EXCH.64 URZ, [UR8+0x8], UR4 ;  /* 0x00000804083f75b2 */ /* 0x0000e20008000100 */
[----:B------:R0:W4:Y:S01]  /*0280*/  SYNCS.EXCH.64 URZ, [UR8+0x60], UR6 ;  /* 0x00006006083f75b2 */ /* 0x0001220008000100 */
[----:B------:R0:W0:Y:S01]  /*0290*/  SYNCS.EXCH.64 URZ, [UR8+0x10], UR4 ;  /* 0x00001004083f75b2 */ /* 0x0000220008000100 */
        /* <DEDUP_REMOVED lines=17> */
[----:B------:R-:W-:Y:S01]  /*03b0*/  NOP ;  /* 0x0000000000007918 */ /* 0x000fe20000000000 */
.L_x_3:
[----:B0-----:R-:W-:Y:S05]  /*03c0*/  BSYNC B0 ;  /* 0x0000000000007941 */ /* 0x001fea0003800000 */
.L_x_2:
[----:B------:R-:W-:Y:S01]  /*03d0*/  SHF.R.S32.HI R9, RZ, 0x1f, R98 ;  /* 0x0000001fff097819 */ /* 0x000fe20000011462 */
[----:B------:R-:W0:Y:S01]  /*03e0*/  SHFL.IDX PT, R0, R0, RZ, 0x1f ;  /* 0x00001fff00007589 */ /* 0x000e2200000e0000 */
[----:B------:R-:W5:Y:S01]  /*03f0*/  S2UR UR8, SR_CTAID.X ;  /* 0x00000000000879c3 */ /* 0x000f620000002500 */
[----:B------:R-:W-:Y:S02]  /*0400*/  ELECT P0, URZ, PT ;  /* 0x00000000003f782f */ /* 0x000fe40003800000 */
[----:B------:R-:W-:Y:S01]  /*0410*/  LEA.HI R9, R9, R98, RZ, 0x7 ;  /* 0x0000006209097211 */ /* 0x000fe200078f38ff */
[----:B------:R-:W1:Y:S01]  /*0420*/  S2R R4, SR_CTAID.Y ;  /* 0x0000000000047919 */ /* 0x000e620000002600 */
[----:B------:R-:W-:Y:S01]  /*0430*/  SHF.R.S32.HI R6, RZ, 0x1f, R5 ;  /* 0x0000001fff067819 */ /* 0x000fe20000011405 */
[----:B------:R-:W-:Y:S01]  /*0440*/  ULDC UR4, c[0x0][0x150] ;  /* 0x0000540000047ab9 */ /* 0x000fe20000000800 */
[----:B------:R-:W-:Y:S01]  /*0450*/  LOP3.LUT R9, R9, 0xffffff80, RZ, 0xc0, !PT ;  /* 0xffffff8009097812 */ /* 0x000fe200078ec0ff */
[----:B------:R-:W-:Y:S01]  /*0460*/  NOP ;  /* 0x0000000000007918 */ /* 0x000fe20000000000 */
[----:B------:R-:W-:Y:S01]  /*0470*/  LEA.HI R6, R6, R5, RZ, 0x2 ;  /* 0x0000000506067211 */ /* 0x000fe200078f10ff */
[----:B------:R-:W2:Y:S01]  /*0480*/  LDC R11, c[0x0][0x144] ;  /* 0x00005100ff0b7b82 */ /* 0x000ea20000000800 */
[----:B------:R-:W-:Y:S01]  /*0490*/  NOP ;  /* 0x0000000000007918 */ /* 0x000fe20000000000 */
[----:B------:R-:W-:Y:S01]  /*04a0*/  IMAD.IADD R8, R98, 0x1, -R9 ;  /* 0x0000000162087824 */ /* 0x000fe200078e0a09 */
[----:B------:R-:W-:Y:S01]  /*04b0*/  LOP3.LUT R6, R6, 0x3ffffffc, RZ, 0xc0, !PT ;  /* 0x3ffffffc06067812 */ /* 0x000fe200078ec0ff */
[----:B------:R-:W-:Y:S01]  /*04c0*/  IMAD.MOV.U32 R22, RZ, RZ, 0x1 ;  /* 0x00000001ff167424 */ /* 0x000fe200078e00ff */
[----:B------:R-:W-:-:S02]  /*04d0*/  ISETP.NE.AND P3, PT, R2, RZ, PT ;  /* 0x000000ff0200720c */ /* 0x000fc40003f65270 */
[----:B------:R-:W-:Y:S01]  /*04e0*/  SHF.R.S32.HI R9, RZ, 0x1f, R8 ;  /* 0x0000001fff097819 */ /* 0x000fe20000011408 */
[----:B------:R-:W-:Y:S01]  /*04f0*/  IMAD.IADD R6, R5, 0x1, -R6 ;  /* 0x0000000105067824 */ /* 0x000fe200078e0a06 */
[----:B------:R-:W3:Y:S02]  /*0500*/  LDC R13, c[0x0][0x140] ;  /* 0x00005000ff0d7b82 */ /* 0x000ee40000000800 */
[----:B------:R-:W-:Y:S02]  /*0510*/  LEA.HI R9, R9, R8, RZ, 0x3 ;  /* 0x0000000809097211 */ /* 0x000fe400078f18ff */
[----:B0-----:R-:W-:Y:S02]  /*0520*/  ISETP.NE.OR P0, PT, R0, RZ, !P0 ;  /* 0x000000ff0000720c */ /* 0x001fe40004705670 */
[----:B------:R-:W-:Y:S02]  /*0530*/  SHF.R.S32.HI R0, RZ, 0x3, R9 ;  /* 0x00000003ff007819 */ /* 0x000fe40000011409 */
[----:B-----5:R-:W-:-:S02]  /*0540*/  I2FP.F32.U32 R10, UR8 ;  /* 0x00000008000a7c45 */ /* 0x020fc40008201000 */
[----:B------:R-:W-:-:S03]  /*0550*/  SHF.R.S32.HI R9, RZ, 0x1f, R9 ;  /* 0x0000001fff097819 */ /* 0x000fc60000011409 */
[----:B------:R-:W-:Y:S01]  /*0560*/  FMUL R10, R10, UR4 ;  /* 0x000000040a0a7c20 */ /* 0x000fe20008400000 */
[----:B------:R-:W-:Y:S01]  /*0570*/  LEA.HI R9, R9, R0, RZ, 0x2 ;  /* 0x0000000009097211 */ /* 0x000fe200078f10ff */
[----:B------:R-:W-:Y:S01]  /*0580*/  ULDC UR4, c[0x0][0x154] ;  /* 0x0000550000047ab9 */ /* 0x000fe20000000800 */
[----:B-1----:R-:W-:Y:S01]  /*0590*/  I2FP.F32.U32 R12, R4 ;  /* 0x00000004000c7245 */ /* 0x002fe20000201000 */
[----:B------:R-:W-:Y:S01]  /*05a0*/  VOTEU.ALL UP0, P0 ;  /* 0x00000000003f7886 */ /* 0x000fe20000000000 */
[----:B------:R-:W-:Y:S01]  /*05b0*/  LOP3.LUT R9, R9, 0xfffffffc, RZ, 0xc0, !PT ;  /* 0xfffffffc09097812 */ /* 0x000fe200078ec0ff */
[----:B------:R-:W0:Y:S01]  /*05c0*/  F2I.U32.TRUNC.NTZ R10, R10 ;  /* 0x0000000a000a7305 */ /* 0x000e22000020f000 */
[----:B------:R-:W-:Y:S01]  /*05d0*/  VOTEU.ALL UP1, P0 ;  /* 0x00000000003f7886 */ /* 0x000fe20000020000 */
[----:B------:R-:W-:Y:S01]  /*05e0*/  FMUL R12, R12, UR4 ;  /* 0x000000040c0c7c20 */ /* 0x000fe20008400000 */
[----:B------:R-:W1:Y:S01]  /*05f0*/  @!UP0 S2UR UR7, SR_CgaCtaId ;  /* 0x00000000000789c3 */ /* 0x000e620000008800 */
[----:B------:R-:W-:Y:S01]  /*0600*/  IMAD.IADD R9, R0, 0x1, -R9 ;  /* 0x0000000100097824 */ /* 0x000fe200078e0a09 */
[----:B------:R-:W-:Y:S01]  /*0610*/  SHF.R.S32.HI R0, RZ, 0x1f, R3 ;  /* 0x0000001fff007819 */ /* 0x000fe20000011403 */
[----:B------:R-:W-:Y:S01]  /*0620*/  UMOV UR4, 0x20 ;  /* 0x0000002000047882 */ /* 0x000fe20000000000 */
[----:B------:R-:W-:Y:S01]  /*0630*/  @!UP0 UMOV UR6, 0x400 ;  /* 0x0000040000068882 */ /* 0x000fe20000000000 */
[----:B------:R-:W-:Y:S01]  /*0640*/  IMAD R19, R6, 0x4, R9 ;  /* 0x0000000406137824 */ /* 0x000fe200078e0209 */
[----:B------:R-:W5:Y:S01]  /*0650*/  F2I.U32.TRUNC.NTZ R12, R12 ;  /* 0x0000000c000c7305 */ /* 0x000f62000020f000 */
[----:B------:R-:W-:Y:S01]  /*0660*/  LEA.HI R0, R0, R3, RZ, 0x2 ;  /* 0x0000000300007211 */ /* 0x000fe200078f10ff */
[----:B------:R-:W4:Y:S01]  /*0670*/  LDC R9, c[0x0][0x148] ;  /* 0x00005200ff097b82 */ /* 0x000f220000000800 */
[----:B------:R-:W-:-:S04]  /*0680*/  @!UP0 UIADD3 UR4, -UR4, 0x100000, URZ ;  /* 0x0010000004048890 */ /* 0x000fc8000fffe13f */
[----:B------:R-:W-:Y:S02]  /*0690*/  @!UP0 USHF.L.U32 UR5, UR4, 0xb, URZ ;  /* 0x0000000b04058899 */ /* 0x000fe4000800063f */
[----:B------:R-:W-:Y:S01]  /*06a0*/  @!UP0 USHF.L.U32 UR4, UR4, 0x1, URZ ;  /* 0x0000000104048899 */ /* 0x000fe2000800063f */
[----:B------:R-:W-:Y:S01]  /*06b0*/  LEA.HI R6, R19, R19, RZ, 0x1 ;  /* 0x0000001313067211 */ /* 0x000fe200078f08ff */
[----:B0-----:R-:W-:Y:S01]  /*06c0*/  IMAD.MOV R14, RZ, RZ, -R10 ;  /* 0x000000ffff0e7224 */ /* 0x001fe200078e0a0a */
[----:B------:R-:W-:Y:S02]  /*06d0*/  LOP3.LUT R0, R0, 0xfffffffc, RZ, 0xc0, !PT ;  /* 0xfffffffc00007812 */ /* 0x000fe400078ec0ff */
[----:B------:R-:W-:Y:S01]  /*06e0*/  LOP3.LUT R10, R6, 0xfffffffe, RZ, 0xc0, !PT ;  /* 0xfffffffe060a7812 */ /* 0x000fe200078ec0ff */
[----:B--2---:R-:W-:Y:S01]  /*06f0*/  IMAD R6, R11, R14, UR8 ;  /* 0x000000080b067e24 */ /* 0x004fe2000f8e020e */
[----:B---3--:R-:W-:Y:S01]  /*0700*/  ISETP.EQ.U32.AND P2, PT, R13, 0x1, PT ;  /* 0x000000010d00780c */ /* 0x008fe20003f42070 */
[----:B------:R-:W-:-:S02]  /*0710*/  IMAD.IADD R3, R3, 0x1, -R0 ;  /* 0x0000000103037824 */ /* 0x000fc400078e0a00 */
[C---:B------:R-:W-:Y:S02]  /*0720*/  IMAD.IADD R11, R19.reuse, 0x1, -R10 ;  /* 0x00000001130b7824 */ /* 0x040fe400078e0a0a */
[----:B------:R-:W-:Y:S01]  /*0730*/  IMAD.SHL.U32 R10, R19, 0x4, RZ ;  /* 0x00000004130a7824 */ /* 0x000fe200078e00ff */
[----:B------:R-:W-:Y:S01]  /*0740*/  ISETP.NE.AND P1, PT, R3, 0x3, PT ;  /* 0x000000030300780c */ /* 0x000fe20003f25270 */
[----:B-----5:R-:W-:Y:S01]  /*0750*/  IMAD.MOV R24, RZ, RZ, -R12 ;  /* 0x000000ffff187224 */ /* 0x020fe200078e0a0c */
[----:B------:R-:W-:Y:S01]  /*0760*/  ISETP.NE.AND P4, PT, R11, R6, PT ;  /* 0x000000060b00720c */ /* 0x000fe20003f85270 */
[----:B-1----:R-:W-:Y:S01]  /*0770*/  @!UP0 ULEA UR6, UR7, UR6, 0x18 ;  /* 0x0000000607068291 */ /* 0x002fe2000f8ec03f */
[----:B------:R-:W-:Y:S01]  /*0780*/  LOP3.LUT R19, R19, 0xc, R10, 0x78, !PT ;  /* 0x0000000c13137812 */ /* 0x000fe200078e780a */
[----:B------:R-:W-:Y:S01]  /*0790*/  VOTEU.ALL UP0, P0 ;  /* 0x00000000003f7886 */ /* 0x000fe20000000000 */
[----:B------:R-:W-:Y:S01]  /*07a0*/  LOP3.LUT P0, RZ, R8, 0x7, RZ, 0xc0, !PT ;  /* 0x0000000708ff7812 */ /* 0x000fe2000780c0ff */
[----:B------:R-:W-:Y:S01]  /*07b0*/  VIADD R8, R2, 0xffffffff ;  /* 0xffffffff02087836 */ /* 0x000fe20000000000 */
[----:B------:R-:W-:Y:S01]  /*07c0*/  ISETP.EQ.OR P1, PT, R3, RZ, !P1 ;  /* 0x000000ff0300720c */ /* 0x000fe20004f22670 */
[----:B----4-:R-:W-:Y:S01]  /*07d0*/  IMAD R11, R9, R24, R4 ;  /* 0x00000018090b7224 */ /* 0x010fe200078e0204 */
[----:B------:R-:W-:-:S02]  /*07e0*/  ISETP.LT.U32.AND P0, PT, R19, 0x4, !P0 ;  /* 0x000000041300780c */ /* 0x000fc40004701070 */
[----:B------:R-:W-:Y:S02]  /*07f0*/  ISETP.EQ.AND P1, PT, R2, RZ, P1 ;  /* 0x000000ff0200720c */ /* 0x000fe40000f22270 */
[----:B------:R-:W-:Y:S01]  /*0800*/  ISETP.GE.U32.AND P6, PT, R8, 0x2, PT ;  /* 0x000000020800780c */ /* 0x000fe20003fc6070 */
[----:B------:R-:W0:Y:S02]  /*0810*/  FENCE.VIEW.ASYNC.S ;  /* 0x00000000000073c6 */ /* 0x000e240000000000 */
[----:B0-----:R0:W1:Y:S01]  /*0820*/  @!UP0 SYNCS.EXCH.64 URZ, [UR6+0xc0], UR4 ;  /* 0x0000c004063f85b2 */ /* 0x0010620008000100 */
[----:B------:R-:W-:Y:S02]  /*0830*/  @P4 LEA.HI R0, R19, R19, RZ, 0x1 ;  /* 0x0000001313004211 */ /* 0x000fe400078f08ff */
[----:B------:R-:W-:Y:S02]  /*0840*/  SEL R18, RZ, 0x1, !P1 ;  /* 0x00000001ff127807 */ /* 0x000fe40004800000 */
[----:B------:R-:W-:-:S02]  /*0850*/  @P4 SHF.R.S32.HI R0, RZ, 0x1, R0 ;  /* 0x00000001ff004819 */ /* 0x000fc40000011400 */
[----:B------:R-:W-:Y:S02]  /*0860*/  SEL R18, R18, 0x2, P6 ;  /* 0x0000000212127807 */ /* 0x000fe40003000000 */
[----:B------:R-:W-:Y:S02]  /*0870*/  @P4 ISETP.NE.AND P5, PT, R0, R11, PT ;  /* 0x0000000b0000420c */ /* 0x000fe40003fa5270 */
[----:B------:R-:W-:Y:S02]  /*0880*/  SEL R11, RZ, 0x1, !P0 ;  /* 0x00000001ff0b7807 */ /* 0x000fe40004000000 */
[----:B------:R-:W-:Y:S02]  /*0890*/  @P4 SEL R22, RZ, 0x1, P5 ;  /* 0x00000001ff164807 */ /* 0x000fe40002800000 */
[----:B------:R-:W-:Y:S01]  /*08a0*/  LOP3.LUT R0, R98, 0x7f, RZ, 0xc0, !PT ;  /* 0x0000007f62007812 */ /* 0x000fe200078ec0ff */
[----:B------:R0:W2:Y:S01]  /*08b0*/  @!UP1 SYNCS.EXCH.64 URZ, [UR6+0xc8], UR4 ;  /* 0x0000c804063f95b2 */ /* 0x0000a20008000100 */
[----:B------:R-:W-:Y:S01]  /*08c0*/  LOP3.LUT R22, R22, R11, RZ, 0xc0, !PT ;  /* 0x0000000b16167212 */ /* 0x000fe200078ec0ff */
[----:B------:R-:W-:Y:S01]  /*08d0*/  NOP ;  /* 0x0000000000007918 */ /* 0x000fe20000000000 */
[----:B------:R-:W-:Y:S05]  /*08e0*/  @!P2 BRA `(.L_x_4) ;  /* 0x000000000008a947 */ /* 0x000fea0003800000 */
[----:B-12---:R-:W-:Y:S01]  /*08f0*/  UCGABAR_ARV ;  /* 0x00000000000079c7 */ /* 0x006fe20008000000 */
[----:B------:R-:W-:Y:S05]  /*0900*/  BRA `(.L_x_5) ;  /* 0x0000000000047947 */ /* 0x000fea0003800000 */
.L_x_4:
[----:B-12---:R-:W-:Y:S01]  /*0910*/  NOP ;  /* 0x0000000000007918 */ /* 0x006fe20000000000 */
.L_x_5:
[----:B------:R-:W1:Y:S01]  /*0920*/  LDC R2, c[0x0][0x65c] ;  /* 0x00019700ff027b82 */ /* 0x000e620000000800 */
[----:B------:R-:W-:Y:S01]  /*0930*/  LOP3.LUT R5, R5, 0xfffff7ff, RZ, 0xc0, !PT ;  /* 0xfffff7ff05057812 */ /* 0x000fe200078ec0ff */
[----:B------:R-:W-:Y:S02]  /*0940*/  IMAD.U32 R10, RZ, RZ, UR8 ;  /* 0x00000008ff0a7e24 */ /* 0x000fe4000f8e00ff */
[----:B------:R-:W-:Y:S01]  /*0950*/  IMAD.MOV.U32 R11, RZ, RZ, RZ ;  /* 0x000000ffff0b7224 */ /* 0x000fe200078e00ff */
[----:B-1----:R-:W-:-:S13]  /*0960*/  ISETP.NE.AND P1, PT, R2, 0x1, PT ;  /* 0x000000010200780c */ /* 0x002fda0003f25270 */
[----:B------:R-:W1:Y:S01]  /*0970*/  @P1 LDC R17, c[0x0][0x10] ;  /* 0x00000400ff111b82 */ /* 0x000e620000000800 */
[----:B------:R-:W-:Y:S01]  /*0980*/  @P1 LOP3.LUT R5, R5, 0x800, RZ, 0xfc, !PT ;  /* 0x0000080005051812 */ /* 0x000fe200078efcff */
[----:B------:R-:W-:Y:S02]  /*0990*/  @P1 IMAD.MOV.U32 R5, RZ, RZ, RZ ;  /* 0x000000ffff051224 */ /* 0x000fe400078e00ff */
[----:B------:R-:W-:-:S04]  /*09a0*/  @P1 IMAD.MOV.U32 R15, RZ, RZ, RZ ;  /* 0x000000ffff0f1224 */ /* 0x000fc800078e00ff */
[----:B------:R-:W2:Y:S01]  /*09b0*/  @!P1 LDC R13, c[0x0][0xc] ;  /* 0x00000300ff0d9b82 */ /* 0x000ea20000000800 */
[----:B0-----:R-:W-:Y:S01]  /*09c0*/  ULDC UR4, c[0x0][0xc] ;  /* 0x0000030000047ab9 */ /* 0x001fe20000000800 */
[----:B------:R-:W-:Y:S01]  /*09d0*/  ULDC UR5, c[0x0][0x10] ;  /* 0x0000040000057ab9 */ /* 0x000fe20000000800 */
[----:B------:R-:W-:Y:S01]  /*09e0*/  ULDC UR6, c[0x0][0x14] ;  /* 0x0000050000067ab9 */ /* 0x000fe20000000800 */
[----:B------:R-:W-:-:S04]  /*09f0*/  UIMAD.WIDE.U32 UR4, UR4, UR5, URZ ;  /* 0x00000005040472a5 */ /* 0x000fc8000f8e003f */
[----:B------:R-:W-:Y:S02]  /*0a00*/  UIMAD.WIDE.U32 UR36, UR4, UR6, URZ ;  /* 0x00000006042472a5 */ /* 0x000fe4000f8e003f */
[----:B------:R-:W-:-:S04]  /*0a10*/  UIMAD UR42, UR5, UR6, URZ ;  /* 0x00000006052a72a4 */ /* 0x000fc8000f8e023f */
[----:B------:R-:W-:Y:S01]  /*0a20*/  UIADD3 UR42, UR37, UR42, URZ ;  /* 0x0000002a252a7290 */ /* 0x000fe2000fffe03f */
[----:B-1----:R-:W-:-:S04]  /*0a30*/  @P1 IMAD.WIDE.U32 R16, R17, UR8, R4 ;  /* 0x0000000811101c25 */ /* 0x002fc8000f8e0004 */
[----:B------:R-:W-:Y:S02]  /*0a40*/  @P1 IMAD.IADD R17, R17, 0x1, R15 ;  /* 0x0000000111111824 */ /* 0x000fe400078e020f */
[----:B--2---:R-:W-:-:S04]  /*0a50*/  @!P1 IMAD.WIDE.U32 R10, R4, R13, R10 ;  /* 0x0000000d040a9225 */ /* 0x004fc800078e000a */
[----:B------:R-:W-:Y:S02]  /*0a60*/  @!P1 IMAD.MOV.U32 R16, RZ, RZ, R10 ;  /* 0x000000ffff109224 */ /* 0x000fe400078e000a */
[----:B------:R-:W-:Y:S01]  /*0a70*/  @!P1 IMAD.MOV.U32 R17, RZ, RZ, R11 ;  /* 0x000000ffff119224 */ /* 0x000fe200078e000b */
[----:B------:R-:W-:Y:S06]  /*0a80*/  @!P2 BRA `(.L_x_6) ;  /* 0x00000000000ca947 */ /* 0x000fec0003800000 */
[----:B------:R-:W-:Y:S01]  /*0a90*/  UCGABAR_WAIT ;  /* 0x0000000000007dc7 */ /* 0x000fe20008000000 */
[----:B------:R-:W-:Y:S01]  /*0aa0*/  CCTL.IVALL ;  /* 0x00000000ff00798f */ /* 0x000fe20002000000 */
[----:B------:R-:W-:Y:S05]  /*0ab0*/  BRA `(.L_x_7) ;  /* 0x0000000000047947 */ /* 0x000fea0003800000 */
.L_x_6:
[----:B------:R-:W-:Y:S06]  /*0ac0*/  BAR.SYNC.DEFER_BLOCKING 0x0 ;  /* 0x0000000000007b1d */ /* 0x000fec0000010000 */
.L_x_7:
[----:B------:R-:W-:Y:S05]  /*0ad0*/  @!P3 BRA `(.L_x_8) ;  /* 0x00000068008cb947 */ /* 0x000fea0003800000 */
[----:B------:R-:W-:-:S13]  /*0ae0*/  ISETP.GT.U32.AND P0, PT, R8, 0x1, PT ;  /* 0x000000010800780c */ /* 0x000fda0003f04070 */
[----:B------:R-:W-:Y:S05]  /*0af0*/  @P0 EXIT ;  /* 0x000000000000094d */ /* 0x000fea0003800000 */
[----:B------:R-:W-:Y:S01]  /*0b00*/  ULDC.64 UR4, c[0x0][0x650] ;  /* 0x0001940000047ab9 */ /* 0x000fe20000000a00 */
[----:B------:R-:W-:Y:S01]  /*0b10*/  PRMT R3, RZ, 0x7610, R3 ;  /* 0x00007610ff037816 */ /* 0x000fe20000000003 */
[----:B------:R-:W-:Y:S01]  /*0b20*/  IMAD.MOV.U32 R109, RZ, RZ, -0x1 ;  /* 0xffffffffff6d7424 */ /* 0x000fe200078e00ff */
[----:B------:R-:W-:Y:S01]  /*0b30*/  ISETP.GE.U32.AND P0, PT, R16, UR4, PT ;  /* 0x0000000410007c0c */ /* 0x000fe2000bf06070 */
[----:B------:R-:W-:Y:S02]  /*0b40*/  IMAD.MOV.U32 R102, RZ, RZ, -0x1 ;  /* 0xffffffffff667424 */ /* 0x000fe400078e00ff */
[----:B------:R-:W-:Y:S01]  /*0b50*/  IMAD.MOV.U32 R23, RZ, RZ, -0x1 ;  /* 0xffffffffff177424 */ /* 0x000fe200078e00ff */
[----:B------:R-:W-:-:S13]  /*0b60*/  ISETP.GE.U32.AND.EX P0, PT, R17, UR5, PT, P0 ;  /* 0x0000000511007c0c */ /* 0x000fda000bf06100 */
[----:B------:R-:W-:Y:S05]  /*0b70*/  @P0 BRA `(.L_x_9) ;  /* 0x00000004002c0947 */ /* 0x000fea0003800000 */
[----:B------:R-:W0:Y:S01]  /*0b80*/  LDC.64 R26, c[0x0][0x628] ;  /* 0x00018a00ff1a7b82 */ /* 0x000e220000000a00 */
[----:B------:R-:W-:Y:S02]  /*0b90*/  IMAD.MOV.U32 R10, RZ, RZ, R16 ;  /* 0x000000ffff0a7224 */ /* 0x000fe400078e0010 */
[----:B------:R-:W-:-:S05]  /*0ba0*/  IMAD.MOV.U32 R11, RZ, RZ, R17 ;  /* 0x000000ffff0b7224 */ /* 0x000fca00078e0011 */
[----:B------:R-:W1:Y:S08]  /*0bb0*/  LDC R8, c[0x0][0x630] ;  /* 0x00018c00ff087b82 */ /* 0x000e700000000800 */
[----:B------:R-:W2:Y:S01]  /*0bc0*/  LDC.64 R28, c[0x0][0x620] ;  /* 0x00018800ff1c7b82 */ /* 0x000ea20000000a00 */
[----:B0-----:R-:W-:-:S04]  /*0bd0*/  ISETP.NE.U32.AND P0, PT, R26, RZ, PT ;  /* 0x000000ff1a00720c */ /* 0x001fc80003f05070 */
[----:B------:R-:W-:-:S13]  /*0be0*/  ISETP.NE.AND.EX P0, PT, R27, RZ, PT, P0 ;  /* 0x000000ff1b00720c */ /* 0x000fda0003f05300 */
[----:B-12---:R-:W-:Y:S05]  /*0bf0*/  @!P0 BRA `(.L_x_10) ;  /* 0x0000000000288947 */ /* 0x006fea0003800000 */
[----:B------:R-:W0:Y:S02]  /*0c00*/  LDC R3, c[0x0][0x634] ;  /* 0x00018d00ff037b82 */ /* 0x000e240000000800 */
[----:B0-----:R-:W-:-:S05]  /*0c10*/  IADD3 R3, P0, R16, R3, RZ ;  /* 0x0000000310037210 */ /* 0x001fca0007f1e0ff */
[----:B------:R-:W-:-:S04]  /*0c20*/  IMAD.X R21, RZ, RZ, R17, P0 ;  /* 0x000000ffff157224 */ /* 0x000fc800000e0611 */
[----:B------:R-:W-:-:S04]  /*0c30*/  IMAD.WIDE.U32 R10, R21, R26, RZ ;  /* 0x0000001a150a7225 */ /* 0x000fc800078e00ff */
[----:B------:R-:W-:-:S04]  /*0c40*/  IMAD.WIDE.U32 R12, P0, R3, R27, R10 ;  /* 0x0000001b030c7225 */ /* 0x000fc8000780000a */
[----:B------:R-:W-:-:S04]  /*0c50*/  IMAD.WIDE.U32 R10, R3, R26, RZ ;  /* 0x0000001a030a7225 */ /* 0x000fc800078e00ff */
[----:B------:R-:W-:Y:S01]  /*0c60*/  IMAD.X R15, RZ, RZ, RZ, P0 ;  /* 0x000000ffff0f7224 */ /* 0x000fe200000e06ff */
[----:B------:R-:W-:Y:S01]  /*0c70*/  IADD3 RZ, P0, R11, R12, RZ ;  /* 0x0000000c0bff7210 */ /* 0x000fe20007f1e0ff */
[----:B------:R-:W-:-:S04]  /*0c80*/  IMAD.MOV.U32 R14, RZ, RZ, R13 ;  /* 0x000000ffff0e7224 */ /* 0x000fc800078e000d */
[----:B------:R-:W-:-:S08]  /*0c90*/  IMAD.WIDE.U32.X R10, R21, R27, R14, P0 ;  /* 0x0000001b150a7225 */ /* 0x000fd000000e040e */
.L_x_10:
[----:B------:R-:W0:Y:S01]  /*0ca0*/  LDC.64 R32, c[0x0][0x640] ;  /* 0x00019000ff207b82 */ /* 0x000e220000000a00 */
[--C-:B------:R-:W-:Y:S01]  /*0cb0*/  SHF.R.U64 R27, R10, R8, R11.reuse ;  /* 0x000000080a1b7219 */ /* 0x100fe2000000120b */
[----:B------:R-:W-:Y:S01]  /*0cc0*/  IMAD R31, R9, R24, R4 ;  /* 0x00000018091f7224 */ /* 0x000fe200078e0204 */
[----:B------:R-:W-:Y:S01]  /*0cd0*/  SHF.R.U32.HI R3, RZ, R8, R11 ;  /* 0x00000008ff037219 */ /* 0x000fe2000001160b */
[----:B------:R-:W-:Y:S01]  /*0ce0*/  IMAD.MOV.U32 R23, RZ, RZ, 0x1 ;  /* 0x00000001ff177424 */ /* 0x000fe200078e00ff */
[----:B------:R-:W-:-:S03]  /*0cf0*/  IADD3 R5, P0, RZ, -R27, RZ ;  /* 0x8000001bff057210 */ /* 0x000fc60007f1e0ff */
[----:B------:R-:W1:Y:S02]  /*0d00*/  LDC R12, c[0x0][0x618] ;  /* 0x00018600ff0c7b82 */ /* 0x000e640000000800 */
[----:B------:R-:W-:Y:S02]  /*0d10*/  IMAD.X R3, RZ, RZ, ~R3, P0 ;  /* 0x000000ffff037224 */ /* 0x000fe400000e0e03 */
[----:B------:R-:W-:-:S04]  /*0d20*/  IMAD.WIDE.U32 R10, R5, R28, R16 ;  /* 0x0000001c050a7225 */ /* 0x000fc800078e0010 */
[----:B------:R-:W2:Y:S01]  /*0d30*/  LDC R20, c[0x0][0x608] ;  /* 0x00018200ff147b82 */ /* 0x000ea20000000800 */
[----:B------:R-:W-:Y:S02]  /*0d40*/  IMAD R8, R3, R28, RZ ;  /* 0x0000001c03087224 */ /* 0x000fe400078e02ff */
[----:B------:R-:W-:Y:S02]  /*0d50*/  IMAD.MOV.U32 R3, RZ, RZ, -0x1 ;  /* 0xffffffffff037424 */ /* 0x000fe400078e00ff */
[----:B------:R-:W-:-:S03]  /*0d60*/  IMAD R5, R5, R29, R8 ;  /* 0x0000001d05057224 */ /* 0x000fc600078e0208 */
[----:B------:R-:W3:Y:S01]  /*0d70*/  LDC R30, c[0x0][0x658] ;  /* 0x00019600ff1e7b82 */ /* 0x000ee20000000800 */
[----:B------:R-:W-:Y:S01]  /*0d80*/  IMAD.IADD R5, R11, 0x1, R5 ;  /* 0x000000010b057824 */ /* 0x000fe200078e0205 */
[----:B0-----:R-:W-:-:S04]  /*0d90*/  ISETP.NE.U32.AND P0, PT, R32, RZ, PT ;  /* 0x000000ff2000720c */ /* 0x001fc80003f05070 */
[----:B------:R-:W-:Y:S02]  /*0da0*/  ISETP.NE.AND.EX P0, PT, R33, RZ, PT, P0 ;  /* 0x000000ff2100720c */ /* 0x000fe40003f05300 */
[----:B------:R-:W0:Y:S01]  /*0db0*/  LDC R26, c[0x0][0x600] ;  /* 0x00018000ff1a7b82 */ /* 0x000e220000000800 */
[-CC-:B-1----:R-:W-:Y:S02]  /*0dc0*/  SHF.R.U64 R14, R10, R12.reuse, R5.reuse ;  /* 0x0000000c0a0e7219 */ /* 0x182fe40000001205 */
[----:B------:R-:W-:-:S05]  /*0dd0*/  SHF.R.U32.HI R5, RZ, R12, R5 ;  /* 0x0000000cff057219 */ /* 0x000fca0000011605 */
[----:B------:R-:W1:Y:S01]  /*0de0*/  LDC R15, c[0x0][0x648] ;  /* 0x00019200ff0f7b82 */ /* 0x000e620000000800 */
[-CC-:B--2---:R-:W-:Y:S02]  /*0df0*/  SHF.R.U64 R29, R14, R20.reuse, R5.reuse ;  /* 0x000000140e1d7219 */ /* 0x184fe40000001205 */
[----:B------:R-:W-:-:S05]  /*0e00*/  SHF.R.U32.HI R5, RZ, R20, R5 ;  /* 0x00000014ff057219 */ /* 0x000fca0000011605 */
[----:B------:R-:W2:Y:S01]  /*0e10*/  LDC R21, c[0x0][0x638] ;  /* 0x00018e00ff157b82 */ /* 0x000ea20000000800 */
[-CC-:B---3--:R-:W-:Y:S02]  /*0e20*/  SHF.R.U64 R20, R29, R30.reuse, R5.reuse ;  /* 0x0000001e1d147219 */ /* 0x188fe40000001205 */
[-C--:B------:R-:W-:Y:S02]  /*0e30*/  SHF.L.U32 R3, R3, R30.reuse, RZ ;  /* 0x0000001e03037219 */ /* 0x080fe400000006ff */
[----:B------:R-:W-:Y:S01]  /*0e40*/  SHF.R.U32.HI R5, RZ, R30, R5 ;  /* 0x0000001eff057219 */ /* 0x000fe20000011605 */
[----:B------:R-:W-:Y:S01]  /*0e50*/  IMAD.MOV.U32 R4, RZ, RZ, R20 ;  /* 0x000000ffff047224 */ /* 0x000fe200078e0014 */
[----:B------:R-:W-:Y:S01]  /*0e60*/  LOP3.LUT R12, RZ, R3, RZ, 0x33, !PT ;  /* 0x00000003ff0c7212 */ /* 0x000fe200078e33ff */
[----:B------:R-:W3:Y:S01]  /*0e70*/  LDC R25, c[0x0][0x610] ;  /* 0x00018400ff197b82 */ /* 0x000ee20000000800 */
[----:B------:R-:W-:Y:S05]  /*0e80*/  @!P0 BRA `(.L_x_11) ;  /* 0x0000000000288947 */ /* 0x000fea0003800000 */
[----:B------:R-:W4:Y:S02]  /*0e90*/  LDC R3, c[0x0][0x64c] ;  /* 0x00019300ff037b82 */ /* 0x000f240000000800 */
[----:B----4-:R-:W-:-:S05]  /*0ea0*/  IADD3 R3, P0, R20, R3, RZ ;  /* 0x0000000314037210 */ /* 0x010fca0007f1e0ff */
        /* <DEDUP_REMOVED lines=8> */
.L_x_11:
[----:B-1----:R-:W-:Y:S01]  /*0f30*/  SHF.R.U64 R4, R4, R15, R5 ;  /* 0x0000000f04047219 */ /* 0x002fe20000001205 */
[----:B0-----:R-:W-:Y:S01]  /*0f40*/  VIADD R5, R26, 0xffffffff ;  /* 0xffffffff1a057836 */ /* 0x001fe20000000000 */
[----:B------:R-:W-:Y:S01]  /*0f50*/  SHF.L.U32 R3, R23, R30, RZ ;  /* 0x0000001e17037219 */ /* 0x000fe200000006ff */
[----:B------:R-:W-:Y:S01]  /*0f60*/  IMAD.MOV.U32 R23, RZ, RZ, R27 ;  /* 0x000000ffff177224 */ /* 0x000fe200078e001b */
[----:B------:R-:W-:Y:S01]  /*0f70*/  LOP3.LUT R12, R29, R12, RZ, 0xc0, !PT ;  /* 0x0000000c1d0c7212 */ /* 0x000fe200078ec0ff */
[----:B------:R-:W-:Y:S01]  /*0f80*/  IMAD.MOV R8, RZ, RZ, -R4 ;  /* 0x000000ffff087224 */ /* 0x000fe200078e0a04 */
[----:B------:R-:W-:Y:S02]  /*0f90*/  SEL R6, R6, R31, !P1 ;  /* 0x0000001f06067207 */ /* 0x000fe40004800000 */
[----:B------:R-:W-:Y:S01]  /*0fa0*/  LOP3.LUT R5, R14, R5, RZ, 0xc0, !PT ;  /* 0x000000050e057212 */ /* 0x000fe200078ec0ff */
[----:B------:R-:W-:Y:S02]  /*0fb0*/  IMAD R9, R3, R4, R12 ;  /* 0x0000000403097224 */ /* 0x000fe400078e020c */
[----:B--2---:R-:W-:-:S02]  /*0fc0*/  IMAD R3, R8, R21, R20 ;  /* 0x0000001508037224 */ /* 0x004fc400078e0214 */
[----:B---3--:R-:W-:Y:S02]  /*0fd0*/  IMAD R6, R9, R25, R6 ;  /* 0x0000001909067224 */ /* 0x008fe400078e0206 */
[----:B------:R-:W-:Y:S02]  /*0fe0*/  IMAD R109, R3, R26, R5 ;  /* 0x0000001a036d7224 */ /* 0x000fe400078e0205 */
[----:B------:R-:W-:-:S03]  /*0ff0*/  IMAD.MOV.U32 R4, RZ, RZ, 0x1 ;  /* 0x00000001ff047424 */ /* 0x000fc600078e00ff */
[----:B------:R-:W-:Y:S02]  /*1000*/  SEL R102, R109, R6, !P1 ;  /* 0x000000066d667207 */ /* 0x000fe40004800000 */
[----:B------:R-:W-:Y:S02]  /*1010*/  PRMT R3, R4, 0x7610, R3 ;  /* 0x0000761004037816 */ /* 0x000fe40000000003 */
[----:B------:R-:W-:-:S07]  /*1020*/  SEL R109, R6, R109, !P1 ;  /* 0x0000006d066d7207 */ /* 0x000fce0004800000 */
.L_x_9:
[----:B------:R-:W-:-:S08]  /*1030*/  NOP ;  /* 0x0000000000007918 */ /* 0x000fd00000000000 */
[----:B------:R-:W0:Y:S02]  /*1040*/  USETMAXREG.TRY_ALLOC.CTAPOOL UP0, 0xe8 ;  /* 0x000000e8000079c8 */ /* 0x000e240008000600 */
[----:B0-----:R-:W-:-:S13]  /*1050*/  PLOP3.LUT P0, PT, PT, PT, UP0, 0x80, 0x0 ;  /* 0x000000000000781c */ /* 0x001fda0003f0f008 */
[----:B------:R-:W-:Y:S05]  /*1060*/  @!P0 BRA `(.L_x_9) ;  /* 0xfffffffc00f08947 */ /* 0x000fea000383ffff */
[----:B------:R-:W-:Y:S01]  /*1070*/  ULDC.64 UR4, c[0x0][0x598] ;  /* 0x0001660000047ab9 */ /* 0x000fe20000000a00 */
[----:B------:R-:W-:Y:S01]  /*1080*/  ULDC.64 UR38, c[0x0][0x208] ;  /* 0x0000820000267ab9 */ /* 0x000fe20000000a00 */
[----:B------:R-:W-:-:S04]  /*1090*/  ISETP.NE.U32.AND P0, PT, RZ, UR4, PT ;  /* 0x00000004ff007c0c */ /* 0x000fc8000bf05070 */
[----:B------:R-:W-:-:S13]  /*10a0*/  ISETP.NE.AND.EX P0, PT, RZ, UR5, PT, P0 ;  /* 0x00000005ff007c0c */ /* 0x000fda000bf05300 */
[----:B------:R-:W-:Y:S05]  /*10b0*/  @!P0 BRA `(.L_x_12) ;  /* 0x00000000001c8947 */ /* 0x000fea0003800000 */
[----:B------:R-:W0:Y:S02]  /*10c0*/  LDC.64 R4, c[0x0][0x598] ;  /* 0x00016600ff047b82 */ /* 0x000e240000000a00 */
[----:B0-----:R-:W2:Y:S02]  /*10d0*/  LDG.E.64 R4, desc[UR38][R4.64] ;  /* 0x0000002604047981 */ /* 0x001ea4000c1e1b00 */
[----:B--2---:R-:W-:-:S04]  /*10e0*/  ISETP.NE.U32.AND P0, PT, R4, RZ, PT ;  /* 0x000000ff0400720c */ /* 0x004fc80003f05070 */
[----:B------:R-:W-:-:S13]  /*10f0*/  ISETP.NE.AND.EX P0, PT, R5, RZ, PT, P0 ;  /* 0x000000ff0500720c */ /* 0x000fda0003f05300 */
[----:B------:R-:W-:Y:S05]  /*1100*/  @!P0 BRA `(.L_x_12) ;  /* 0x0000000000088947 */ /* 0x000fea0003800000 */
[----:B------:R0:W5:Y:S01]  /*1110*/  LD.E R90, desc[UR38][R4.64] ;  /* 0x00000026045a7980 */ /* 0x000162000c101900 */
[----:B------:R-:W-:Y:S05]  /*1120*/  BRA `(.L_x_13) ;  /* 0x0000000000247947 */ /* 0x000fea0003800000 */
.L_x_12:
[----:B------:R-:W-:Y:S02]  /*1130*/  ULDC.64 UR4, c[0x0][0x588] ;  /* 0x0001620000047ab9 */ /* 0x000fe40000000a00 */
[----:B------:R-:W-:-:S04]  /*1140*/  ISETP.NE.U32.AND P0, PT, RZ, UR4, PT ;  /* 0x00000004ff007c0c */ /* 0x000fc8000bf05070 */
[----:B------:R-:W-:-:S13]  /*1150*/  ISETP.NE.AND.EX P0, PT, RZ, UR5, PT, P0 ;  /* 0x00000005ff007c0c */ /* 0x000fda000bf05300 */
[----:B------:R-:W-:Y:S05]  /*1160*/  @!P0 BRA `(.L_x_14) ;  /* 0x00000000000c8947 */ /* 0x000fea0003800000 */
[----:B------:R-:W0:Y:S02]  /*1170*/  LDC.64 R90, c[0x0][0x588] ;  /* 0x00016200ff5a7b82 */ /* 0x000e240000000a00 */
[----:B0-----:R1:W5:Y:S01]  /*1180*/  LDG.E R90, desc[UR38][R90.64] ;  /* 0x000000265a5a7981 */ /* 0x001362000c1e1900 */
[----:B------:R-:W-:Y:S05]  /*1190*/  BRA `(.L_x_13) ;  /* 0x0000000000087947 */ /* 0x000fea0003800000 */
.L_x_14:
[----:B------:R-:W-:Y:S02]  /*11a0*/  ULDC UR4, c[0x0][0x580] ;  /* 0x0001600000047ab9 */ /* 0x000fe40000000800 */
[----:B------:R-:W-:-:S07]  /*11b0*/  IMAD.U32 R90, RZ, RZ, UR4 ;  /* 0x00000004ff5a7e24 */ /* 0x000fce000f8e00ff */
.L_x_13:
[----:B------:R-:W-:Y:S02]  /*11c0*/  ULDC.64 UR4, c[0x0][0x5a0] ;  /* 0x0001680000047ab9 */ /* 0x000fe40000000a00 */
[----:B------:R-:W-:-:S04]  /*11d0*/  ISETP.NE.U32.AND P0, PT, RZ, UR4, PT ;  /* 0x00000004ff007c0c */ /* 0x000fc8000bf05070 */
[----:B------:R-:W-:-:S13]  /*11e0*/  ISETP.NE.AND.EX P0, PT, RZ, UR5, PT, P0 ;  /* 0x00000005ff007c0c */ /* 0x000fda000bf05300 */
[----:B------:R-:W-:Y:S05]  /*11f0*/  @!P0 BRA `(.L_x_15) ;  /* 0x00000000001c8947 */ /* 0x000fea0003800000 */
[----:B0-----:R-:W0:Y:S02]  /*1200*/  LDC.64 R4, c[0x0][0x5a0] ;  /* 0x00016800ff047b82 */ /* 0x001e240000000a00 */
[----:B0-----:R-:W2:Y:S02]  /*1210*/  LDG.E.64 R4, desc[UR38][R4.64] ;  /* 0x0000002604047981 */ /* 0x001ea4000c1e1b00 */
[----:B--2---:R-:W-:-:S04]  /*1220*/  ISETP.NE.U32.AND P0, PT, R4, RZ, PT ;  /* 0x000000ff0400720c */ /* 0x004fc80003f05070 */
[----:B------:R-:W-:-:S13]  /*1230*/  ISETP.NE.AND.EX P0, PT, R5, RZ, PT, P0 ;  /* 0x000000ff0500720c */ /* 0x000fda0003f05300 */
[----:B------:R-:W-:Y:S05]  /*1240*/  @!P0 BRA `(.L_x_15) ;  /* 0x0000000000088947 */ /* 0x000fea0003800000 */
[----:B-1----:R0:W5:Y:S01]  /*1250*/  LD.E R91, desc[UR38][R4.64] ;  /* 0x00000026045b7980 */ /* 0x002162000c101900 */
[----:B------:R-:W-:Y:S05]  /*1260*/  BRA `(.L_x_16) ;  /* 0x0000000000247947 */ /* 0x000fea0003800000 */
.L_x_15:
[----:B------:R-:W-:Y:S02]  /*1270*/  ULDC.64 UR4, c[0x0][0x590] ;  /* 0x0001640000047ab9 */ /* 0x000fe40000000a00 */
[----:B------:R-:W-:-:S04]  /*1280*/  ISETP.NE.U32.AND P0, PT, RZ, UR4, PT ;  /* 0x00000004ff007c0c */ /* 0x000fc8000bf05070 */
[----:B------:R-:W-:-:S13]  /*1290*/  ISETP.NE.AND.EX P0, PT, RZ, UR5, PT, P0 ;  /* 0x00000005ff007c0c */ /* 0x000fda000bf05300 */
[----:B------:R-:W-:Y:S05]  /*12a0*/  @!P0 BRA `(.L_x_17) ;  /* 0x00000000000c8947 */ /* 0x000fea0003800000 */
[----:B0-----:R-:W1:Y:S02]  /*12b0*/  LDC.64 R4, c[0x0][0x590] ;  /* 0x00016400ff047b82 */ /* 0x001e640000000a00 */
[----:B-1----:R1:W5:Y:S01]  /*12c0*/  LDG.E R91, desc[UR38][R4.64] ;  /* 0x00000026045b7981 */ /* 0x002362000c1e1900 */
[----:B------:R-:W-:Y:S05]  /*12d0*/  BRA `(.L_x_16) ;  /* 0x0000000000087947 */ /* 0x000fea0003800000 */
.L_x_17:
[----:B------:R-:W-:Y:S02]  /*12e0*/  ULDC UR4, c[0x0][0x584] ;  /* 0x0001610000047ab9 */ /* 0x000fe40000000800 */
[----:B-1----:R-:W-:-:S07]  /*12f0*/  IMAD.U32 R91, RZ, RZ, UR4 ;  /* 0x00000004ff5b7e24 */ /* 0x002fce000f8e00ff */
.L_x_16:
[----:B------:R-:W-:-:S13]  /*1300*/  LOP3.LUT P0, RZ, R3, 0xff, RZ, 0xc0, !PT ;  /* 0x000000ff03ff7812 */ /* 0x000fda000780c0ff */
[----:B------:R-:W-:Y:S05]  /*1310*/  @!P0 EXIT ;  /* 0x000000000000894d */ /* 0x000fea0003800000 */
[----:B------:R-:W2:Y:S01]  /*1320*/  LDC R96, c[0x0][0x658] ;  /* 0x00019600ff607b82 */ /* 0x000ea20000000800 */
[----:B------:R-:W-:Y:S01]  /*1330*/  ULDC.64 UR6, c[0x0][0x288] ;  /* 0x0000a20000067ab9 */ /* 0x000fe20000000a00 */
[----:B------:R-:W-:Y:S01]  /*1340*/  LOP3.LUT R7, R7, 0x1, RZ, 0xc0, !PT ;  /* 0x0000000107077812 */ /* 0x000fe200078ec0ff */
[----:B------:R-:W-:Y:S01]  /*1350*/  UIADD3 UR4, UR7, 0x1f, URZ ;  /* 0x0000001f07047890 */ /* 0x000fe2000fffe03f */
[----:B------:R-:W-:Y:S01]  /*1360*/  SHF.R.U32.HI R3, RZ, 0x2, R98 ;  /* 0x00000002ff037819 */ /* 0x000fe20000011662 */
[----:B01----:R-:W-:Y:S01]  /*1370*/  IMAD.U32 R4, RZ, RZ, UR6 ;  /* 0x00000006ff047e24 */ /* 0x003fe2000f8e00ff */
[----:B------:R-:W-:Y:S01]  /*1380*/  SHF.R.U32.HI R0, RZ, 0x1, R0 ;  /* 0x00000001ff007819 */ /* 0x000fe20000011600 */
[----:B------:R-:W-:Y:S01]  /*1390*/  USHF.R.S32.HI UR5, URZ, 0x1f, UR4 ;  /* 0x0000001f3f057899 */ /* 0x000fe20008011404 */
[----:B------:R-:W0:Y:S01]  /*13a0*/  LDC.64 R92, c[0x0][0x5c8] ;  /* 0x00017200ff5c7b82 */ /* 0x000e220000000a00 */
[----:B------:R-:W-:Y:S01]  /*13b0*/  LOP3.LUT R97, R98, 0x3, RZ, 0xc0, !PT ;  /* 0x0000000362617812 */ /* 0x000fe200078ec0ff */
[----:B------:R-:W-:Y:S01]  /*13c0*/  IMAD.SHL.U32 R88, R7, 0x40, RZ ;  /* 0x0000004007587824 */ /* 0x000fe200078e00ff */
[----:B------:R-:W-:Y:S01]  /*13d0*/  LOP3.LUT R3, R3, 0x7, RZ, 0xc0, !PT ;  /* 0x0000000703037812 */ /* 0x000fe200078ec0ff */
[----:B------:R-:W-:Y:S01]  /*13e0*/  ULEA.HI UR5, UR5, UR4, URZ, 0x5 ;  /* 0x0000000405057291 */ /* 0x000fe2000f8f283f */
[----:B------:R-:W-:Y:S01]  /*13f0*/  LOP3.LUT R0, R0, 0x30, RZ, 0xc0, !PT ;  /* 0x0000003000007812 */ /* 0x000fe200078ec0ff */
[----:B------:R-:W-:Y:S01]  /*1400*/  IMAD R97, R97, -0x2, R4 ;  /* 0xfffffffe61617824 */ /* 0x000fe200078e0204 */
[--C-:B------:R-:W-:Y:S01]  /*1410*/  LOP3.LUT R88, R88, 0x40, R3.reuse, 0xe2, !PT ;  /* 0x0000004058587812 */ /* 0x100fe200078ee203 */
[----:B------:R-:W-:Y:S01]  /*1420*/  USHF.R.S32.HI UR43, URZ, 0x5, UR5 ;  /* 0x000000053f2b7899 */ /* 0x000fe20008011405 */
[----:B------:R-:W-:Y:S01]  /*1430*/  IADD3 R4, RZ, -R0, -R3 ;  /* 0x80000000ff047210 */ /* 0x000fe20007ffe803 */
[----:B------:R-:W-:Y:S01]  /*1440*/  IMAD.MOV.U32 R3, RZ, RZ, -0x1 ;  /* 0xffffffffff037424 */ /* 0x000fe200078e00ff */
[----:B------:R-:W-:Y:S01]  /*1450*/  LOP3.LUT R99, R98, 0x80, RZ, 0xc0, !PT ;  /* 0x0000008062637812 */ /* 0x000fe200078ec0ff */
[----:B------:R-:W-:Y:S01]  /*1460*/  IMAD.MOV.U32 R5, RZ, RZ, 0x1 ;  /* 0x00000001ff057424 */ /* 0x000fe200078e00ff */
[----:B------:R-:W-:Y:S01]  /*1470*/  UISETP.LT.AND UP0, UPT, UR43, 0x1, UPT ;  /* 0x000000012b00788c */ /* 0x000fe2000bf01270 */
[----:B------:R-:W-:Y:S01]  /*1480*/  IMAD R4, R7, -0x40, R4 ;  /* 0xffffffc007047824 */ /* 0x000fe200078e0204 */
[----:B------:R-:W-:Y:S01]  /*1490*/  ULDC UR4, c[0x0][0x284] ;  /* 0x0000a10000047ab9 */ /* 0x000fe20000000800 */
[----:B--2---:R-:W-:Y:S01]  /*14a0*/  SHF.L.U32 R3, R3, R96, RZ ;  /* 0x0000006003037219 */ /* 0x004fe200000006ff */
[----:B------:R-:W-:Y:S01]  /*14b0*/  USEL UR44, UR43, 0x1, UP0 ;  /* 0x000000012b2c7887 */ /* 0x000fe20008000000 */
[----:B------:R-:W-:Y:S01]  /*14c0*/  LOP3.LUT R88, R88, R0, RZ, 0xfc, !PT ;  /* 0x0000000058587212 */ /* 0x000fe200078efcff */
[----:B------:R-:W-:Y:S01]  /*14d0*/  IMAD.SHL.U32 R98, R98, 0x2, RZ ;  /* 0x0000000262627824 */ /* 0x000fe200078e00ff */
[----:B------:R-:W-:Y:S01]  /*14e0*/  SHF.L.U32 R96, R5, R96, RZ ;  /* 0x0000006005607219 */ /* 0x000fe200000006ff */
[----:B------:R-:W-:Y:S01]  /*14f0*/  VIADD R101, R4, UR4 ;  /* 0x0000000404657c36 */ /* 0x000fe20008000000 */
[----:B------:R-:W-:Y:S01]  /*1500*/  LOP3.LUT R114, R18, 0x1, RZ, 0xfc, !PT ;  /* 0x0000000112727812 */ /* 0x000fe200078efcff */
[----:B------:R-:W-:Y:S01]  /*1510*/  IMAD.MOV.U32 R89, RZ, RZ, RZ ;  /* 0x000000ffff597224 */ /* 0x000fe200078e00ff */
[C-C-:B0-----:R-:W-:Y:S01]  /*1520*/  SHF.L.U64.HI R94, R92.reuse, 0x7, R93.reuse ;  /* 0x000000075c5e7819 */ /* 0x141fe2000001025d */
[----:B------:R-:W-:Y:S01]  /*1530*/  UIADD3 UR44, UR43, -UR44, URZ ;  /* 0x8000002c2b2c7290 */ /* 0x000fe2000fffe03f */
[C---:B------:R-:W-:Y:S01]  /*1540*/  SHF.L.U64.HI R95, R92.reuse, 0x3, R93 ;  /* 0x000000035c5f7819 */ /* 0x040fe2000001025d */
[C---:B------:R-:W-:Y:S01]  /*1550*/  IMAD.SHL.U32 R93, R92.reuse, 0x80, RZ ;  /* 0x000000805c5d7824 */ /* 0x040fe200078e00ff */
[----:B------:R-:W-:Y:S01]  /*1560*/  SHF.R.U32.HI R99, RZ, 0x7, R99 ;  /* 0x00000007ff637819 */ /* 0x000fe20000011663 */
[----:B------:R-:W-:Y:S01]  /*1570*/  IMAD.SHL.U32 R92, R92, 0x8, RZ ;  /* 0x000000085c5c7824 */ /* 0x000fe200078e00ff */
[----:B------:R-:W-:Y:S01]  /*1580*/  LOP3.LUT R100, RZ, R3, RZ, 0x33, !PT ;  /* 0x00000003ff647212 */ /* 0x000fe200078e33ff */
[----:B------:R-:W-:Y:S01]  /*1590*/  UMOV UR40, URZ ;  /* 0x0000003f00287c82 */ /* 0x000fe20008000000 */
[----:B------:R-:W-:-:S05]  /*15a0*/  UMOV UR41, URZ ;  /* 0x0000003f00297c82 */ /* 0x000fca0008000000 */
.L_x_161:
[----:B0-----:R-:W0:Y:S01]  /*15b0*/  SHFL.IDX PT, R0, R99, RZ, 0x1f ;  /* 0x00001fff63007589 */ /* 0x001e2200000e0000 */
[----:B-1----:R-:W1:Y:S01]  /*15c0*/  S2UR UR7, SR_CgaCtaId ;  /* 0x00000000000779c3 */ /* 0x002e620000008800 */
[----:B------:R-:W-:Y:S01]  /*15d0*/  UMOV UR6, 0x400 ;  /* 0x0000040000067882 */ /* 0x000fe20000000000 */
[----:B0-----:R-:W-:Y:S01]  /*15e0*/  R2UR UR4, R0 ;  /* 0x00000000000472ca */ /* 0x001fe200000e0000 */
[----:B-1----:R-:W-:-:S12]  /*15f0*/  ULEA UR6, UR7, UR6, 0x18 ;  /* 0x0000000607067291 */ /* 0x002fd8000f8ec03f */
[----:B------:R-:W-:-:S04]  /*1600*/  ULEA.HI UR5, UR4, UR4, URZ, 0x1 ;  /* 0x0000000404057291 */ /* 0x000fc8000f8f083f */
[----:B------:R-:W-:-:S04]  /*1610*/  ULOP3.LUT UR5, UR5, 0xffffe, URZ, 0xc0, !UPT ;  /* 0x000ffffe05057892 */ /* 0x000fc8000f8ec03f */
[----:B------:R-:W-:-:S03]  /*1620*/  UIADD3 UR5, UR4, -UR5, URZ ;  /* 0x8000000504057290 */ /* 0x000fc6000fffe03f */
[----:B------:R-:W-:Y:S01]  /*1630*/  ULDC UR4, c[0x0][0x28c] ;  /* 0x0000a30000047ab9 */ /* 0x000fe20000000800 */
[----:B------:R-:W-:Y:S01]  /*1640*/  ULEA UR5, UR5, UR6, 0xc ;  /* 0x0000000605057291 */ /* 0x000fe2000f8e603f */
[----:B------:R-:W-:-:S03]  /*1650*/  ISETP.LT.AND P0, PT, RZ, UR4, PT ;  /* 0x00000004ff007c0c */ /* 0x000fc6000bf01270 */
[----:B------:R-:W-:-:S04]  /*1660*/  UIADD3 UR5, UR5, 0x180, URZ ;  /* 0x0000018005057890 */ /* 0x000fc8000fffe03f */
[----:B------:R-:W-:-:S04]  /*1670*/  USHF.R.U32.HI UR5, URZ, 0x4, UR5 ;  /* 0x000000043f057899 */ /* 0x000fc80008011605 */
[----:B------:R-:W-:-:S04]  /*1680*/  ULOP3.LUT UR5, UR5, 0x3fff, URZ, 0xc0, !UPT ;  /* 0x00003fff05057892 */ /* 0x000fc8000f8ec03f */
[----:B------:R-:W-:Y:S01]  /*1690*/  ULOP3.LUT UR45, UR5, 0x10000, URZ, 0xfc, !UPT ;  /* 0x00010000052d7892 */ /* 0x000fe2000f8efc3f */
[----:B--2345:R-:W-:Y:S11]  /*16a0*/  @P0 BRA `(.L_x_18) ;  /* 0x0000000000400947 */ /* 0x03cff60003800000 */
[----:B------:R-:W-:Y:S01]  /*16b0*/  MOV R0, 0x0 ;  /* 0x0000000000007802 */ /* 0x000fe20000000f00 */
[----:B------:R-:W-:Y:S01]  /*16c0*/  ULDC.64 UR4, c[0x4][0x68] ;  /* 0x01001a0000047ab9 */ /* 0x000fe20000000a00 */
[----:B------:R-:W-:Y:S01]  /*16d0*/  ULDC.64 UR6, c[0x4][0x8] ;  /* 0x0100020000067ab9 */ /* 0x000fe20000000a00 */
[----:B------:R-:W-:Y:S01]  /*16e0*/  IMAD.U32 R4, RZ, RZ, UR4 ;  /* 0x00000004ff047e24 */ /* 0x000fe2000f8e00ff */
[----:B------:R0:W1:Y:S01]  /*16f0*/  LDC.64 R14, c[0x4][R0] ;  /* 0x01000000000e7b82 */ /* 0x0000620000000a00 */
[----:B------:R-:W-:Y:S01]  /*1700*/  IMAD.U32 R5, RZ, RZ, UR5 ;  /* 0x00000005ff057e24 */ /* 0x000fe2000f8e00ff */
[----:B------:R-:W-:Y:S01]  /*1710*/  ULDC.64 UR4, c[0x4][0x70] ;  /* 0x01001c0000047ab9 */ /* 0x000fe20000000a00 */
[----:B------:R-:W-:Y:S02]  /*1720*/  IMAD.U32 R10, RZ, RZ, UR6 ;  /* 0x00000006ff0a7e24 */ /* 0x000fe4000f8e00ff */
[----:B------:R-:W-:Y:S02]  /*1730*/  IMAD.U32 R6, RZ, RZ, UR4 ;  /* 0x00000004ff067e24 */ /* 0x000fe4000f8e00ff */
[----:B------:R-:W-:-:S02]  /*1740*/  IMAD.U32 R7, RZ, RZ, UR5 ;  /* 0x00000005ff077e24 */ /* 0x000fc4000f8e00ff */
[----:B------:R-:W-:Y:S02]  /*1750*/  IMAD.U32 R11, RZ, RZ, UR7 ;  /* 0x00000007ff0b7e24 */ /* 0x000fe4000f8e00ff */
[----:B------:R-:W-:Y:S02]  /*1760*/  IMAD.MOV.U32 R8, RZ, RZ, 0x1e1 ;  /* 0x000001e1ff087424 */ /* 0x000fe400078e00ff */
[----:B------:R-:W-:Y:S02]  /*1770*/  IMAD.MOV.U32 R12, RZ, RZ, 0x1 ;  /* 0x00000001ff0c7424 */ /* 0x000fe400078e00ff */
[----:B0-----:R-:W-:-:S07]  /*1780*/  IMAD.MOV.U32 R13, RZ, RZ, RZ ;  /* 0x000000ffff0d7224 */ /* 0x001fce00078e00ff */
[----:B------:R-:W-:-:S07]  /*1790*/  LEPC R20, `(.L_x_18) ;  /* 0x000000001014794e */ /* 0x000fce0000000000 */
[----:B-1---5:R-:W-:Y:S05]  /*17a0*/  CALL.ABS.NOINC R14 ;  /* 0x000000000e007343 */ /* 0x022fea0003c00000 */
.L_x_18:
[----:B------:R-:W-:-:S13]  /*17b0*/  ISETP.NE.AND P0, PT, R114, 0x3, PT ;  /* 0x000000037200780c */ /* 0x000fda0003f05270 */
[----:B------:R-:W-:Y:S05]  /*17c0*/  @!P0 BRA `(.L_x_19) ;  /* 0x0000000000048947 */ /* 0x000fea0003800000 */
[----:B------:R-:W-:Y:S01]  /*17d0*/  BPT.TRAP 0x1 ;  /* 0x000000040000795c */ /* 0x000fe20000300000 */
.L_x_19:
[----:B------:R-:W0:Y:S01]  /*17e0*/  S2UR UR5, SR_CgaCtaId ;  /* 0x00000000000579c3 */ /* 0x000e220000008800 */
[----:B------:R-:W-:Y:S01]  /*17f0*/  UMOV UR4, 0x400 ;  /* 0x0000040000047882 */ /* 0x000fe20000000000 */
[----:B------:R-:W-:Y:S02]  /*1800*/  IMAD.U32 R0, RZ, RZ, UR40 ;  /* 0x00000028ff007e24 */ /* 0x000fe4000f8e00ff */
[----:B------:R-:W-:-:S03]  /*1810*/  IMAD.U32 R3, RZ, RZ, UR41 ;  /* 0x00000029ff037e24 */ /* 0x000fc6000f8e00ff */
[----:B------:R-:W-:Y:S01]  /*1820*/  SHF.L.U32 R0, R0, 0x1f, RZ ;  /* 0x0000001f00007819 */ /* 0x000fe200000006ff */
[----:B0-----:R-:W-:-:S06]  /*1830*/  ULEA UR4, UR5, UR4, 0x18 ;  /* 0x0000000405047291 */ /* 0x001fcc000f8ec03f */
[----:B------:R-:W-:-:S04]  /*1840*/  IMAD.U32 R6, RZ, RZ, UR4 ;  /* 0x00000004ff067e24 */ /* 0x000fc8000f8e00ff */
[----:B------:R-:W-:-:S04]  /*1850*/  IMAD R3, R3, 0x8, R6 ;  /* 0x0000000803037824 */ /* 0x000fc800078e0206 */
[----:B------:R0:W1:Y:S01]  /*1860*/  SYNCS.PHASECHK.TRANS64.TRYWAIT P1, [R3+URZ], R0 ;  /* 0x00000000030075a7 */ /* 0x000062000802017f */
[----:B------:R-:W-:Y:S05]  /*1870*/  @!P0 BRA `(.L_x_20) ;  /* 0x0000000000048947 */ /* 0x000fea0003800000 */
[----:B------:R-:W-:Y:S01]  /*1880*/  BPT.TRAP 0x1 ;  /* 0x000000040000795c */ /* 0x000fe20000300000 */
.L_x_20:
[----:B------:R-:W-:-:S05]  /*1890*/  IMAD.U32 R4, RZ, RZ, UR44 ;  /* 0x0000002cff047e24 */ /* 0x000fca000f8e00ff */
[----:B------:R-:W-:Y:S01]  /*18a0*/  ISETP.GE.AND P2, PT, R4, 0x1, PT ;  /* 0x000000010400780c */ /* 0x000fe20003f46270 */
[----:B-1----:R-:W-:-:S12]  /*18b0*/  @P1 BRA `(.L_x_21) ;  /* 0x0000000000081947 */ /* 0x002fd80003800000 */
[----:B------:R-:W1:Y:S02]  /*18c0*/  SYNCS.PHASECHK.TRANS64.TRYWAIT P1, [R3+URZ], R0 ;  /* 0x00000000030075a7 */ /* 0x000e64000802017f */
[----:B-1----:R-:W-:Y:S05]  /*18d0*/  @!P1 BRA `(.L_x_22) ;  /* 0x0000007400949947 */ /* 0x002fea0003800000 */
.L_x_21:
[----:B------:R-:W-:Y:S05]  /*18e0*/  WARPSYNC.ALL ;  /* 0x0000000000007948 */ /* 0x000fea0003800000 */
[----:B------:R-:W-:Y:S01]  /*18f0*/  R2UR UR4, R6 ;  /* 0x00000000060472ca */ /* 0x000fe200000e0000 */
[----:B------:R-:W-:Y:S01]  /*1900*/  ULEA UR6, UR41, UR45, 0xa ;  /* 0x0000002d29067291 */ /* 0x000fe2000f8e503f */
[----:B------:R-:W-:Y:S01]  /*1910*/  WARPGROUP.ARRIVE ;  /* 0x00000000000079c5 */ /* 0x000fe20000000000 */
[----:B------:R-:W-:Y:S01]  /*1920*/  UMOV UR9, 0x80000020 ;  /* 0x8000002000097882 */ /* 0x000fe20000000000 */
[----:B------:R-:W-:Y:S01]  /*1930*/  UMOV UR11, 0x80000020 ;  /* 0x80000020000b7882 */ /* 0x000fe20000000000 */
[----:B------:R-:W-:-:S03]  /*1940*/  UIADD3 UR7, UR6, 0x200, URZ ;  /* 0x0000020006077890 */ /* 0x000fc6000fffe03f */
[----:B------:R-:W-:-:S05]  /*1950*/  UMOV UR8, UR6 ;  /* 0x0000000600087c82 */ /* 0x000fca0008000000 */
[----:B------:R-:W-:-:S04]  /*1960*/  UIADD3 UR4, UR4, 0x2c180, URZ ;  /* 0x0002c18004047890 */ /* 0x000fc8000fffe03f */
[----:B------:R-:W-:-:S04]  /*1970*/  USHF.R.U32.HI UR4, URZ, 0x4, UR4 ;  /* 0x000000043f047899 */ /* 0x000fc80008011604 */
[----:B------:R-:W-:-:S04]  /*1980*/  ULOP3.LUT UR4, UR4, 0x3fff, URZ, 0xc0, !UPT ;  /* 0x00003fff04047892 */ /* 0x000fc8000f8ec03f */
[----:B------:R-:W-:-:S04]  /*1990*/  ULOP3.LUT UR4, UR4, 0x10000, URZ, 0xfc, !UPT ;  /* 0x0001000004047892 */ /* 0x000fc8000f8efc3f */
[----:B------:R-:W-:-:S07]  /*19a0*/  ULEA UR5, UR41, UR4, 0x8 ;  /* 0x0000000429057291 */ /* 0x000fce000f8e403f */
[----:B------:R-:W-:Y:S02]  /*19b0*/  UMOV UR10, UR5 ;  /* 0x00000005000a7c82 */ /* 0x000fe40008000000 */
[----:B------:R-:W-:Y:S01]  /*19c0*/  HGMMA.64x64x16.F32 R56, gdesc[UR8], RZ, !UPT, gsb0 ;  /* 0x00e00000083879f0 */ /* 0x000fe2000c0008ff */
[----:B------:R-:W-:Y:S01]  /*19d0*/  UMOV UR8, UR7 ;  /* 0x0000000700087c82 */ /* 0x000fe20008000000 */
[----:B------:R-:W-:Y:S01]  /*19e0*/  UMOV UR9, 0x80000020 ;  /* 0x8000002000097882 */ /* 0x000fe20000000000 */
[----:B------:R-:W-:Y:S02]  /*19f0*/  WARPGROUP.DEPBAR.LE gsb0, 0x0 ;  /* 0x00008000000079c5 */ /* 0x000fe40000010000 */
[----:B------:R-:W-:-:S06]  /*1a00*/  WARPGROUP.ARRIVE ;  /* 0x00000000000079c5 */ /* 0x000fcc0000000000 */
[----:B------:R-:W-:Y:S01]  /*1a10*/  HGMMA.64x64x16.F32 R24, gdesc[UR8], RZ, !UPT, gsb0 ;  /* 0x00e00000081879f0 */ /* 0x000fe2000c0008ff */
[----:B------:R-:W-:Y:S02]  /*1a20*/  UIADD3 UR8, UR6, 0x2, URZ ;  /* 0x0000000206087890 */ /* 0x000fe4000fffe03f */
[----:B------:R-:W-:Y:S01]  /*1a30*/  UIADD3 UR10, UR5, 0x2, URZ ;  /* 0x00000002050a7890 */ /* 0x000fe2000fffe03f */
[----:B------:R-:W-:Y:S01]  /*1a40*/  UMOV UR9, 0x80000020 ;  /* 0x8000002000097882 */ /* 0x000fe20000000000 */
[----:B------:R-:W-:Y:S01]  /*1a50*/  UMOV UR11, 0x80000020 ;  /* 0x80000020000b7882 */ /* 0x000fe20000000000 */
[----:B------:R-:W-:Y:S01]  /*1a60*/  UIADD3 UR6, UR6, 0x202, URZ ;  /* 0x0000020206067890 */ /* 0x000fe2000fffe03f */
[----:B------:R-:W-:Y:S02]  /*1a70*/  WARPGROUP.DEPBAR.LE gsb0, 0x0 ;  /* 0x00008000000079c5 */ /* 0x000fe40000010000 */
[----:B------:R-:W-:-:S06]  /*1a80*/  WARPGROUP.ARRIVE ;  /* 0x00000000000079c5 */ /* 0x000fcc0000000000 */
[----:B------:R-:W-:Y:S01]  /*1a90*/  HGMMA.64x64x16.F32 R56, gdesc[UR8], R56, gsb0 ;  /* 0x00e00000083879f0 */ /* 0x000fe20008000838 */
[----:B------:R-:W-:Y:S01]  /*1aa0*/  UMOV UR8, UR6 ;  /* 0x0000000600087c82 */ /* 0x000fe20008000000 */
[----:B------:R-:W-:Y:S01]  /*1ab0*/  UMOV UR9, 0x80000020 ;  /* 0x8000002000097882 */ /* 0x000fe20000000000 */
[----:B------:R-:W-:Y:S02]  /*1ac0*/  WARPGROUP.DEPBAR.LE gsb0, 0x0 ;  /* 0x00008000000079c5 */ /* 0x000fe40000010000 */
[----:B------:R-:W-:-:S06]  /*1ad0*/  WARPGROUP.ARRIVE ;  /* 0x00000000000079c5 */ /* 0x000fcc0000000000 */
[----:B------:R-:W-:Y:S03]  /*1ae0*/  HGMMA.64x64x16.F32 R24, gdesc[UR8], R24, gsb0 ;  /* 0x00e00000081879f0 */ /* 0x000fe60008000818 */
[----:B------:R-:W-:Y:S02]  /*1af0*/  WARPGROUP.DEPBAR.LE gsb0, 0x0 ;  /* 0x00008000000079c5 */ /* 0x000fe40000010000 */
[----:B------:R-:W-:Y:S05]  /*1b00*/  @!P2 BRA `(.L_x_23) ;  /* 0x000000040020a947 */ /* 0x000fea0003800000 */
[----:B------:R-:W-:Y:S01]  /*1b10*/  UIADD3 UR5, UR41, 0x1, URZ ;  /* 0x0000000129057890 */ /* 0x000fe2000fffe03f */
[----:B01----:R-:W-:Y:S02]  /*1b20*/  IMAD.U32 R0, RZ, RZ, UR44 ;  /* 0x0000002cff007e24 */ /* 0x003fe4000f8e00ff */
[----:B------:R-:W-:Y:S01]  /*1b30*/  IMAD.U32 R3, RZ, RZ, UR41 ;  /* 0x00000029ff037e24 */ /* 0x000fe2000f8e00ff */
[----:B------:R-:W-:-:S04]  /*1b40*/  UISETP.NE.AND UP0, UPT, UR5, 0xb, UPT ;  /* 0x0000000b0500788c */ /* 0x000fc8000bf05270 */
[----:B------:R-:W-:Y:S02]  /*1b50*/  USEL UR6, URZ, 0x1, UP0 ;  /* 0x000000013f067887 */ /* 0x000fe40008000000 */
[----:B------:R-:W-:Y:S02]  /*1b60*/  USEL UR5, UR5, URZ, UP0 ;  /* 0x0000003f05057287 */ /* 0x000fe40008000000 */
[----:B------:R-:W-:-:S06]  /*1b70*/  ULOP3.LUT UR6, UR40, UR6, URZ, 0x3c, !UPT ;  /* 0x0000000628067292 */ /* 0x000fcc000f8e3c3f */
[----:B------:R-:W-:-:S07]  /*1b80*/  IMAD.U32 R7, RZ, RZ, UR6 ;  /* 0x00000006ff077e24 */ /* 0x000fce000f8e00ff */
.L_x_30:
[----:B------:R-:W-:Y:S05]  /*1b90*/  @!P0 BRA `(.L_x_24) ;  /* 0x0000000000048947 */ /* 0x000fea0003800000 */
[----:B------:R-:W-:Y:S01]  /*1ba0*/  BPT.TRAP 0x1 ;  /* 0x000000040000795c */ /* 0x000fe20000300000 */
.L_x_24:
[----:B------:R-:W0:Y:S01]  /*1bb0*/  S2UR UR7, SR_CgaCtaId ;  /* 0x00000000000779c3 */ /* 0x000e220000008800 */
[----:B------:R-:W-:Y:S01]  /*1bc0*/  UMOV UR6, 0x400 ;  /* 0x0000040000067882 */ /* 0x000fe20000000000 */
[----:B------:R-:W-:Y:S01]  /*1bd0*/  IMAD.U32 R5, RZ, RZ, UR5 ;  /* 0x00000005ff057e24 */ /* 0x000fe2000f8e00ff */
[----:B------:R-:W-:Y:S01]  /*1be0*/  SHF.L.U32 R4, R7, 0x1f, RZ ;  /* 0x0000001f07047819 */ /* 0x000fe200000006ff */
[----:B0-----:R-:W-:-:S06]  /*1bf0*/  ULEA UR6, UR7, UR6, 0x18 ;  /* 0x0000000607067291 */ /* 0x001fcc000f8ec03f */
[----:B------:R-:W-:-:S04]  /*1c00*/  IMAD.U32 R6, RZ, RZ, UR6 ;  /* 0x00000006ff067e24 */ /* 0x000fc8000f8e00ff */
[----:B------:R-:W-:-:S04]  /*1c10*/  IMAD R5, R5, 0x8, R6 ;  /* 0x0000000805057824 */ /* 0x000fc800078e0206 */
[----:B------:R0:W1:Y:S01]  /*1c20*/  SYNCS.PHASECHK.TRANS64.TRYWAIT P1, [R5+URZ], R4 ;  /* 0x00000004050075a7 */ /* 0x000062000802017f */
[----:B------:R-:W-:Y:S05]  /*1c30*/  @!P0 BRA `(.L_x_25) ;  /* 0x0000000000048947 */ /* 0x000fea0003800000 */
[----:B------:R-:W-:Y:S01]  /*1c40*/  BPT.TRAP 0x1 ;  /* 0x000000040000795c */ /* 0x000fe20000300000 */
.L_x_25:
[----:B-1----:R-:W-:Y:S05]  /*1c50*/  @P1 BRA `(.L_x_26) ;  /* 0x0000000000081947 */ /* 0x002fea0003800000 */
[----:B------:R-:W1:Y:S02]  /*1c60*/  SYNCS.PHASECHK.TRANS64.TRYWAIT P1, [R5+URZ], R4 ;  /* 0x00000004050075a7 */ /* 0x000e64000802017f */
[----:B-1----:R-:W-:Y:S05]  /*1c70*/  @!P1 BRA `(.L_x_27) ;  /* 0x0000007000c09947 */ /* 0x002fea0003800000 */
.L_x_26:
[----:B------:R-:W-:Y:S01]  /*1c80*/  ULEA UR6, UR5, UR4, 0x8 ;  /* 0x0000000405067291 */ /* 0x000fe2000f8e403f */
[----:B------:R-:W-:Y:S01]  /*1c90*/  WARPGROUP.ARRIVE ;  /* 0x00000000000079c5 */ /* 0x000fe20000000000 */
[----:B------:R-:W-:Y:S01]  /*1ca0*/  ULEA UR7, UR5, UR45, 0xa ;  /* 0x0000002d05077291 */ /* 0x000fe2000f8e503f */
[----:B------:R-:W-:Y:S01]  /*1cb0*/  UMOV UR11, 0x80000020 ;  /* 0x80000020000b7882 */ /* 0x000fe20000000000 */
[----:B------:R-:W-:Y:S02]  /*1cc0*/  UMOV UR9, 0x80000020 ;  /* 0x8000002000097882 */ /* 0x000fe40000000000 */
[----:B------:R-:W-:Y:S01]  /*1cd0*/  UIADD3 UR12, UR7, 0x200, URZ ;  /* 0x00000200070c7890 */ /* 0x000fe2000fffe03f */
[----:B------:R-:W-:Y:S02]  /*1ce0*/  UMOV UR10, UR6 ;  /* 0x00000006000a7c82 */ /* 0x000fe40008000000 */
[----:B------:R-:W-:Y:S02]  /*1cf0*/  UMOV UR8, UR7 ;  /* 0x0000000700087c82 */ /* 0x000fe40008000000 */
[----:B------:R-:W-:Y:S01]  /*1d00*/  HGMMA.64x64x16.F32 R56, gdesc[UR8], R56, gsb0 ;  /* 0x00e00000083879f0 */ /* 0x000fe20008000838 */
[----:B------:R-:W-:Y:S01]  /*1d10*/  UMOV UR9, 0x80000020 ;  /* 0x8000002000097882 */ /* 0x000fe20000000000 */
[----:B------:R-:W-:Y:S01]  /*1d20*/  UMOV UR8, UR12 ;  /* 0x0000000c00087c82 */ /* 0x000fe20008000000 */
[----:B------:R-:W-:-:S02]  /*1d30*/  WARPGROUP.DEPBAR.LE gsb0, 0x0 ;  /* 0x00008000000079c5 */ /* 0x000fc40000010000 */
[----:B------:R-:W-:-:S06]  /*1d40*/  WARPGROUP.ARRIVE ;  /* 0x00000000000079c5 */ /* 0x000fcc0000000000 */
[----:B------:R-:W-:Y:S01]  /*1d50*/  HGMMA.64x64x16.F32 R24, gdesc[UR8], R24, gsb0 ;  /* 0x00e00000081879f0 */ /* 0x000fe20008000818 */
        /* <DEDUP_REMOVED lines=15> */
[----:B------:R-:W-:Y:S01]  /*1e50*/  BPT.TRAP 0x1 ;  /* 0x000000040000795c */ /* 0x000fe20000300000 */
.L_x_28:
[----:B------:R-:W-:-:S13]  /*1e60*/  ISETP.NE.AND P1, PT, R22, RZ, PT ;  /* 0x000000ff1600720c */ /* 0x000fda0003f25270 */
[----:B01----:R-:W-:-:S04]  /*1e70*/  @P1 IMAD R4, R3, 0x8, R6 ;  /* 0x0000000803041824 */ /* 0x003fc800078e0206 */
[----:B------:R-:W-:-:S05]  /*1e80*/  @P1 VIADD R4, R4, 0x58 ;  /* 0x0000005804041836 */ /* 0x000fca0000000000 */
[----:B------:R-:W-:-:S04]  /*1e90*/  @P1 PRMT R4, R19, 0x654, R4 ;  /* 0x0000065413041816 */ /* 0x000fc80000000004 */
[----:B------:R0:W-:Y:S01]  /*1ea0*/  @P1 SYNCS.ARRIVE.TRANS64.RED.A1T0 RZ, [R4+URZ], RZ ;  /* 0x000000ff04ff19a7 */ /* 0x0001e2000810043f */
[----:B------:R-:W-:-:S13]  /*1eb0*/  ISETP.GT.U32.AND P1, PT, R18, 0x1, PT ;  /* 0x000000011200780c */ /* 0x000fda0003f24070 */
[----:B0-----:R-:W-:Y:S05]  /*1ec0*/  @P1 BRA `(.L_x_29) ;  /* 0x0000000000041947 */ /* 0x001fea0003800000 */
[----:B------:R-:W-:Y:S01]  /*1ed0*/  BPT.TRAP 0x1 ;  /* 0x000000040000795c */ /* 0x000fe20000300000 */
.L_x_29:
[----:B------:R-:W-:Y:S01]  /*1ee0*/  UIADD3 UR5, UR5, 0x1, URZ ;  /* 0x0000000105057890 */ /* 0x000fe2000fffe03f */
[C---:B------:R-:W-:Y:S01]  /*1ef0*/  ISETP.GT.AND P2, PT, R0.reuse, 0x1, PT ;  /* 0x000000010000780c */ /* 0x040fe20003f44270 */
[----:B------:R-:W-:Y:S02]  /*1f00*/  VIADD R3, R3, 0x1 ;  /* 0x0000000103037836 */ /* 0x000fe40000000000 */
[----:B------:R-:W-:Y:S01]  /*1f10*/  UISETP.NE.AND UP0, UPT, UR5, 0xb, UPT ;  /* 0x0000000b0500788c */ /* 0x000fe2000bf05270 */
[----:B------:R-:W-:Y:S02]  /*1f20*/  VIADD R0, R0, 0xffffffff ;  /* 0xffffffff00007836 */ /* 0x000fe40000000000 */
[C---:B------:R-:W-:Y:S01]  /*1f30*/  ISETP.NE.AND P1, PT, R3.reuse, 0xb, PT ;  /* 0x0000000b0300780c */ /* 0x040fe20003f25270 */
[----:B------:R-:W-:Y:S02]  /*1f40*/  USEL UR6, URZ, 0x1, UP0 ;  /* 0x000000013f067887 */ /* 0x000fe40008000000 */
[----:B------:R-:W-:Y:S01]  /*1f50*/  USEL UR5, UR5, URZ, UP0 ;  /* 0x0000003f05057287 */ /* 0x000fe20008000000 */
[----:B------:R-:W-:-:S03]  /*1f60*/  SEL R3, R3, RZ, P1 ;  /* 0x000000ff03037207 */ /* 0x000fc60000800000 */
[----:B------:R-:W-:Y:S01]  /*1f70*/  LOP3.LUT R7, R7, UR6, RZ, 0x3c, !PT ;  /* 0x0000000607077c12 */ /* 0x000fe2000f8e3cff */
[----:B------:R-:W-:Y:S07]  /*1f80*/  @P2 BRA `(.L_x_30) ;  /* 0xfffffffc00002947 */ /* 0x000fee000383ffff */
.L_x_23:
[----:B01----:R-:W0:Y:S02]  /*1f90*/  LDC R0, c[0x0][0x28c] ;  /* 0x0000a300ff007b82 */ /* 0x003e240000000800 */
[----:B0-----:R-:W-:-:S13]  /*1fa0*/  ISETP.GE.AND P1, PT, R0, 0x1, PT ;  /* 0x000000010000780c */ /* 0x001fda0003f26270 */
[----:B------:R-:W-:Y:S05]  /*1fb0*/  @!P1 BRA `(.L_x_31) ;  /* 0x0000000000449947 */ /* 0x000fea0003800000 */
[----:B------:R-:W-:Y:S05]  /*1fc0*/  @!P0 BRA `(.L_x_32) ;  /* 0x0000000000048947 */ /* 0x000fea0003800000 */
[----:B------:R-:W-:Y:S01]  /*1fd0*/  BPT.TRAP 0x1 ;  /* 0x000000040000795c */ /* 0x000fe20000300000 */
.L_x_32:
[----:B------:R-:W-:-:S13]  /*1fe0*/  ISETP.NE.AND P0, PT, R22, RZ, PT ;  /* 0x000000ff1600720c */ /* 0x000fda0003f05270 */
[----:B------:R-:W-:-:S05]  /*1ff0*/  VOTEU.ANY UP0, P0 ;  /* 0x00000000003f7886 */ /* 0x000fca0000000100 */
[----:B------:R-:W-:-:S06]  /*2000*/  @UP0 UIADD3 UR4, UR44, UR41, URZ ;  /* 0x000000292c040290 */ /* 0x000fcc000fffe03f */
[----:B------:R-:W-:Y:S02]  /*2010*/  IMAD.U32 R4, RZ, RZ, UR4 ;  /* 0x00000004ff047e24 */ /* 0x000fe4000f8e00ff */
[----:B------:R-:W-:Y:S02]  /*2020*/  IMAD.U32 R3, RZ, RZ, UR4 ;  /* 0x00000004ff037e24 */ /* 0x000fe4000f8e00ff */
[----:B------:R-:W-:-:S05]  /*2030*/  @P0 IMAD.WIDE.U32 R4, R4, -0x45d1745d, RZ ;  /* 0xba2e8ba304040825 */ /* 0x000fca00078e00ff */
[----:B------:R-:W-:-:S05]  /*2040*/  @P0 SHF.R.U32.HI R0, RZ, 0x3, R5 ;  /* 0x00000003ff000819 */ /* 0x000fca0000011605 */
[----:B------:R-:W-:-:S04]  /*2050*/  @P0 IMAD R0, R0, -0xb, R3 ;  /* 0xfffffff500000824 */ /* 0x000fc800078e0203 */
[----:B------:R-:W-:-:S04]  /*2060*/  @P0 IMAD R0, R0, 0x8, R6 ;  /* 0x0000000800000824 */ /* 0x000fc800078e0206 */
[----:B------:R-:W-:-:S05]  /*2070*/  @P0 VIADD R0, R0, 0x58 ;  /* 0x0000005800000836 */ /* 0x000fca0000000000 */
[----:B------:R-:W-:-:S04]  /*2080*/  @P0 PRMT R0, R19, 0x654, R0 ;  /* 0x0000065413000816 */ /* 0x000fc80000000000 */
[----:B------:R0:W-:Y:S01]  /*2090*/  @P0 SYNCS.ARRIVE.TRANS64.RED.A1T0 RZ, [R0+URZ], RZ ;  /* 0x000000ff00ff09a7 */ /* 0x0001e2000810043f */
[----:B------:R-:W-:-:S13]  /*20a0*/  ISETP.GT.U32.AND P0, PT, R18, 0x1, PT ;  /* 0x000000011200780c */ /* 0x000fda0003f04070 */
[----:B0-----:R-:W-:Y:S05]  /*20b0*/  @P0 BRA `(.L_x_31) ;  /* 0x0000000000040947 */ /* 0x001fea0003800000 */
[----:B------:R-:W-:Y:S01]  /*20c0*/  BPT.TRAP 0x1 ;  /* 0x000000040000795c */ /* 0x000fe20000300000 */
.L_x_31:
[----:B------:R-:W-:Y:S01]  /*20d0*/  IMAD.SHL.U32 R102, R102, 0x40, RZ ;  /* 0x0000004066667824 */ /* 0x000fe200078e00ff */
[----:B------:R-:W-:Y:S01]  /*20e0*/  UIADD3 UR41, UR43, UR41, URZ ;  /* 0x000000292b297290 */ /* 0x000fe2000fffe03f */
[----:B------:R-:W-:Y:S01]  /*20f0*/  SHF.R.S32.HI R11, RZ, 0x1f, R23 ;  /* 0x0000001fff0b7819 */ /* 0x000fe20000011417 */
[----:B------:R-:W-:Y:S01]  /*2100*/  ULDC UR7, c[0x0][0x288] ;  /* 0x0000a20000077ab9 */ /* 0x000fe20000000800 */
[----:B------:R-:W-:Y:S01]  /*2110*/  IMAD.SHL.U32 R6, R109, 0x100, RZ ;  /* 0x000001006d067824 */ /* 0x000fe200078e00ff */
[C---:B------:R-:W-:Y:S01]  /*2120*/  LOP3.LUT R8, R102.reuse, 0x6, R98, 0xf8, !PT ;  /* 0x0000000666087812 */ /* 0x040fe200078ef862 */
[----:B------:R-:W-:Y:S01]  /*2130*/  UISETP.GT.U32.AND UP0, UPT, UR41, 0xa, UPT ;  /* 0x0000000a2900788c */ /* 0x000fe2000bf04070 */
[----:B------:R-:W-:Y:S01]  /*2140*/  ISETP.GE.AND P0, PT, R102, UR7, PT ;  /* 0x0000000766007c0c */ /* 0x000fe2000bf06270 */
[----:B------:R-:W-:Y:S01]  /*2150*/  ULDC.64 UR4, c[0x0][0x5d0] ;  /* 0x0001740000047ab9 */ /* 0x000fe20000000a00 */
[----:B------:R-:W-:Y:S01]  /*2160*/  SHF.R.S32.HI R9, RZ, 0x1f, R8 ;  /* 0x0000001fff097819 */ /* 0x000fe20000011408 */
[----:B------:R-:W-:Y:S01]  /*2170*/  ULDC UR10, c[0x0][0x284] ;  /* 0x0000a100000a7ab9 */ /* 0x000fe20000000800 */
[----:B------:R-:W-:Y:S01]  /*2180*/  IMAD R0, R11, UR4, RZ ;  /* 0x000000040b007c24 */ /* 0x000fe2000f8e02ff */
[----:B------:R-:W-:Y:S01]  /*2190*/  UISETP.LT.U32.AND UP0, UPT, UR43, 0xb, UP0 ;  /* 0x0000000b2b00788c */ /* 0x000fe20008701070 */
[----:B------:R-:W-:Y:S01]  /*21a0*/  ISETP.GE.OR P0, PT, R6, UR10, P0 ;  /* 0x0000000a06007c0c */ /* 0x000fe20008706670 */
[----:B------:R-:W-:Y:S01]  /*21b0*/  UISETP.GE.U32.AND UP1, UPT, UR43, 0xb, UPT ;  /* 0x0000000b2b00788c */ /* 0x000fe2000bf26070 */
[C---:B------:R-:W-:Y:S01]  /*21c0*/  IMAD R3, R23.reuse, UR5, R0 ;  /* 0x0000000517037c24 */ /* 0x040fe2000f8e0200 */
[----:B------:R-:W-:Y:S01]  /*21d0*/  USEL UR6, URZ, 0x1, !UP0 ;  /* 0x000000013f067887 */ /* 0x000fe2000c000000 */
[----:B------:R-:W-:Y:S01]  /*21e0*/  IMAD.WIDE.U32 R4, R23, UR4, R8 ;  /* 0x0000000417047c25 */ /* 0x000fe2000f8e0008 */
[----:B------:R-:W-:Y:S01]  /*21f0*/  UIMAD.WIDE.U32 UR4, UR41, -0x45d1745d, URZ ;  /* 0xba2e8ba3290478a5 */ /* 0x000fe2000f8e003f */
[----:B------:R-:W-:-:S02]  /*2200*/  ULDC.64 UR8, c[0x0][0x5c8] ;  /* 0x0001720000087ab9 */ /* 0x000fc40000000a00 */
[----:B------:R-:W-:Y:S01]  /*2210*/  IMAD.WIDE R108, R109, 0x100, R88 ;  /* 0x000001006d6c7825 */ /* 0x000fe200078e0258 */
[----:B------:R-:W-:Y:S02]  /*2220*/  USHF.R.U32.HI UR4, URZ, 0x3, UR5 ;  /* 0x000000033f047899 */ /* 0x000fe40008011605 */
[----:B------:R-:W-:Y:S01]  /*2230*/  ULOP3.LUT UR40, UR40, UR6, URZ, 0x3c, !UPT ;  /* 0x0000000628287292 */ /* 0x000fe2000f8e3c3f */
[----:B------:R-:W-:Y:S01]  /*2240*/  IMAD R7, R109, UR8, RZ ;  /* 0x000000086d077c24 */ /* 0x000fe2000f8e02ff */
[----:B------:R-:W-:Y:S01]  /*2250*/  UIMAD UR41, UR4, -0xb, UR41 ;  /* 0xfffffff5042978a4 */ /* 0x000fe2000f8e0229 */
[----:B------:R-:W-:Y:S01]  /*2260*/  IMAD.IADD R5, R5, 0x1, R3 ;  /* 0x0000000105057824 */ /* 0x000fe200078e0203 */
[----:B------:R-:W-:Y:S01]  /*2270*/  @UP1 ULOP3.LUT UR40, UR40, 0x1, UR4, 0x78, !UPT ;  /* 0x0000000128281892 */ /* 0x000fe2000f8e7804 */
[C---:B------:R-:W-:Y:S02]  /*2280*/  IMAD R7, R108.reuse, UR9, R7 ;  /* 0x000000096c077c24 */ /* 0x040fe4000f8e0207 */
[----:B------:R-:W-:-:S04]  /*2290*/  IMAD.WIDE.U32 R112, R108, UR8, R4 ;  /* 0x000000086c707c25 */ /* 0x000fc8000f8e0004 */
[----:B------:R-:W-:Y:S01]  /*22a0*/  IMAD.MOV.U32 R0, RZ, RZ, -0x1 ;  /* 0xffffffffff007424 */ /* 0x000fe200078e00ff */
[----:B------:R-:W-:Y:S06]  /*22b0*/  @P0 BRA `(.L_x_33) ;  /* 0x0000004c00100947 */ /* 0x000fec0003800000 */
[----:B-----5:R-:W-:Y:S01]  /*22c0*/  FSETP.NEU.AND P1, PT, R91, RZ, PT ;  /* 0x000000ff5b00720b */ /* 0x020fe20003f2d000 */
[----:B------:R-:W-:Y:S01]  /*22d0*/  IMAD.IADD R4, R97, 0x1, -R102 ;  /* 0x0000000161047824 */ /* 0x000fe200078e0a66 */
[----:B------:R-:W-:Y:S01]  /*22e0*/  BSSY B0, `(.L_x_33) ;  /* 0x00004c1000007945 */ /* 0x000fe20003800000 */
[----:B------:R-:W-:Y:S02]  /*22f0*/  IMAD.IADD R3, R101, 0x1, -R6 ;  /* 0x0000000165037824 */ /* 0x000fe400078e0a06 */
[----:B------:R-:W-:Y:S01]  /*2300*/  IMAD.IADD R105, R113, 0x1, R7 ;  /* 0x0000000171697824 */ /* 0x000fe200078e0207 */
[----:B------:R-:W-:-:S04]  /*2310*/  ISETP.GT.AND P6, PT, R4, RZ, PT ;  /* 0x000000ff0400720c */ /* 0x000fc80003fc4270 */
[----:B------:R-:W-:-:S03]  /*2320*/  ISETP.GT.AND P0, PT, R3, RZ, P6 ;  /* 0x000000ff0300720c */ /* 0x000fc60003704270 */
[----:B------:R-:W-:Y:S10]  /*2330*/  @!P1 BRA `(.L_x_34) ;  /* 0x0000003400809947 */ /* 0x000ff40003800000 */
[----:B------:R-:W0:Y:S01]  /*2340*/  LDC.64 R14, c[0x0][0x5b8] ;  /* 0x00016e00ff0e7b82 */ /* 0x000e220000000a00 */
[----:B------:R-:W-:-:S07]  /*2350*/  ULDC.64 UR4, c[0x0][0x5c0] ;  /* 0x0001700000047ab9 */ /* 0x000fce0000000a00 */
[----:B------:R-:W1:Y:S08]  /*2360*/  LDC.64 R106, c[0x0][0x5b0] ;  /* 0x00016c00ff6a7b82 */ /* 0x000e700000000a00 */
[----:B------:R-:W2:Y:S01]  /*2370*/  LDC.64 R12, c[0x0][0x5a8] ;  /* 0x00016a00ff0c7b82 */ /* 0x000ea20000000a00 */
[-C--:B0-----:R-:W-:Y:S02]  /*2380*/  IMAD R6, R11, R14.reuse, RZ ;  /* 0x0000000e0b067224 */ /* 0x081fe400078e02ff */
[----:B------:R-:W-:-:S04]  /*2390*/  IMAD.WIDE.U32 R20, R23, R14, R8 ;  /* 0x0000000e17147225 */ /* 0x000fc800078e0008 */
[----:B------:R-:W-:Y:S02]  /*23a0*/  IMAD R115, R23, R15, R6 ;  /* 0x0000000f17737224 */ /* 0x000fe400078e0206 */
[-C--:B-1----:R-:W-:Y:S02]  /*23b0*/  IMAD R5, R109, R106.reuse, RZ ;  /* 0x0000006a6d057224 */ /* 0x082fe400078e02ff */
[----:B------:R-:W-:Y:S02]  /*23c0*/  IMAD.IADD R103, R21, 0x1, R115 ;  /* 0x0000000115677824 */ /* 0x000fe400078e0273 */
[----:B------:R-:W-:Y:S02]  /*23d0*/  IMAD.MOV.U32 R102, RZ, RZ, R20 ;  /* 0x000000ffff667224 */ /* 0x000fe400078e0014 */
[C---:B------:R-:W-:Y:S02]  /*23e0*/  IMAD R119, R108.reuse, R107, R5 ;  /* 0x0000006b6c777224 */ /* 0x040fe400078e0205 */
[----:B------:R-:W-:-:S04]  /*23f0*/  IMAD.WIDE.U32 R6, R108, R106, R102 ;  /* 0x0000006a6c067225 */ /* 0x000fc800078e0066 */
[----:B------:R-:W-:Y:S01]  /*2400*/  IMAD.IADD R5, R7, 0x1, R119 ;  /* 0x0000000107057824 */ /* 0x000fe200078e0277 */
[----:B--2---:R-:W-:-:S04]  /*2410*/  LEA R10, P1, R6, R12, 0x1 ;  /* 0x0000000c060a7211 */ /* 0x004fc800078208ff */
[----:B------:R-:W-:-:S05]  /*2420*/  LEA.HI.X R11, R6, R13, R5, 0x1, P1 ;  /* 0x0000000d060b7211 */ /* 0x000fca00008f0c05 */
[----:B------:R-:W2:Y:S01]  /*2430*/  @P0 LDG.E.LTC128B.U16 R5, desc[UR38][R10.64] ;  /* 0x000000260a050981 */ /* 0x000ea2000c1e1520 */
[----:B------:R-:W-:Y:S01]  /*2440*/  ISETP.GT.AND P4, PT, R4, 0x1, PT ;  /* 0x000000010400780c */ /* 0x000fe20003f84270 */
[----:B------:R-:W-:Y:S01]  /*2450*/  IMAD.WIDE.U32 R6, R108, R106, R8 ;  /* 0x0000006a6c067225 */ /* 0x000fe200078e0008 */
[----:B------:R-:W-:Y:S01]  /*2460*/  BSSY B1, `(.L_x_35) ;  /* 0x0000013000017945 */ /* 0x000fe20003800000 */
[----:B------:R-:W-:Y:S02]  /*2470*/  SHF.L.U64.HI R113, R106, 0x3, R107 ;  /* 0x000000036a717819 */ /* 0x000fe4000001026b */
[----:B------:R-:W-:Y:S01]  /*2480*/  IMAD.IADD R7, R119, 0x1, R7 ;  /* 0x0000000177077824 */ /* 0x000fe200078e0207 */
[----:B------:R-:W-:Y:S01]  /*2490*/  P2R R118, PR, RZ, 0x10 ;  /* 0x00000010ff767803 */ /* 0x000fe20000000000 */
[----:B------:R-:W-:-:S04]  /*24a0*/  IMAD.WIDE.U32 R110, R23, R14, R6 ;  /* 0x0000000e176e7225 */ /* 0x000fc800078e0006 */
[----:B------:R-:W-:Y:S01]  /*24b0*/  IMAD.IADD R7, R115, 0x1, R111 ;  /* 0x0000000173077824 */ /* 0x000fe200078e026f */
[----:B------:R-:W-:-:S04]  /*24c0*/  LEA R6, P2, R110, R12, 0x1 ;  /* 0x0000000c6e067211 */ /* 0x000fc800078408ff */
[----:B------:R-:W-:Y:S01]  /*24d0*/  LEA.HI.X R7, R110, R13, R7, 0x1, P2 ;  /* 0x0000000d6e077211 */ /* 0x000fe200010f0c07 */
[----:B--2---:R-:W-:-:S05]  /*24e0*/  HADD2.F32 R104, -RZ, R5.H0_H0 ;  /* 0x20000005ff687230 */ /* 0x004fca0000004100 */
[----:B------:R-:W-:Y:S01]  /*24f0*/  FMUL R15, R104, R91 ;  /* 0x0000005b680f7220 */ /* 0x000fe20000400000 */
[----:B------:R-:W-:-:S03]  /*2500*/  LEA R104, P1, R112, UR4, 0x1 ;  /* 0x0000000470687c11 */ /* 0x000fc6000f8208ff */
[----:B------:R-:W-:Y:S01]  /*2510*/  FFMA R15, R56, R90, R15 ;  /* 0x0000005a380f7223 */ /* 0x000fe2000000000f */
[----:B------:R-:W-:Y:S01]  /*2520*/  LEA.HI.X R105, R112, UR5, R105, 0x1, P1 ;  /* 0x0000000570697c11 */ /* 0x000fe200088f0c69 */
[----:B------:R-:W-:Y:S01]  /*2530*/  IMAD.SHL.U32 R112, R106, 0x8, RZ ;  /* 0x000000086a707824 */ /* 0x000fe200078e00ff */
[----:B------:R-:W-:Y:S02]  /*2540*/  ISETP.GT.AND P1, PT, R3, RZ, P4 ;  /* 0x000000ff0300720c */ /* 0x000fe40002724270 */
[----:B------:R-:W-:-:S05]  /*2550*/  F2FP.F16.F32.PACK_AB R15, RZ, R15 ;  /* 0x0000000fff0f723e */ /* 0x000fca00000000ff */
[----:B------:R0:W-:Y:S06]  /*2560*/  @P0 STG.E.U16 desc[UR38][R104.64], R15 ;  /* 0x0000000f68000986 */ /* 0x0001ec000c101526 */
[----:B------:R-:W-:Y:S05]  /*2570*/  @!P1 BRA `(.L_x_36) ;  /* 0x0000000000049947 */ /* 0x000fea0003800000 */
[----:B------:R1:W5:Y:S02]  /*2580*/  LDG.E.LTC128B.U16 R5, desc[UR38][R6.64+0x2] ;  /* 0x0000022606057981 */ /* 0x000364000c1e1520 */
.L_x_36:
[----:B------:R-:W-:Y:S05]  /*2590*/  BSYNC B1 ;  /* 0x0000000000017941 */ /* 0x000fea0003800000 */
.L_x_35:
[----:B-----5:R-:W-:Y:S01]  /*25a0*/  HADD2.F32 R10, -RZ, R5.H0_H0 ;  /* 0x20000005ff0a7230 */ /* 0x020fe20000004100 */
[----:B------:R-:W-:Y:S01]  /*25b0*/  ISETP.GT.AND P0, PT, R3, 0x8, P6 ;  /* 0x000000080300780c */ /* 0x000fe20003704270 */
[----:B------:R-:W-:Y:S01]  /*25c0*/  IMAD.WIDE.U32 R116, R108, R106, R112 ;  /* 0x0000006a6c747225 */ /* 0x000fe200078e0070 */
[----:B0-----:R-:W-:-:S03]  /*25d0*/  PRMT R15, R5, 0x7610, R15 ;  /* 0x00007610050f7816 */ /* 0x001fc6000000000f */
[----:B------:R-:W-:Y:S01]  /*25e0*/  FMUL R10, R10, R91 ;  /* 0x0000005b0a0a7220 */ /* 0x000fe20000400000 */
[----:B------:R-:W-:Y:S01]  /*25f0*/  IMAD.IADD R119, R119, 0x1, R117 ;  /* 0x0000000177777824 */ /* 0x000fe200078e0275 */
[----:B------:R-:W-:Y:S02]  /*2600*/  IADD3 R11, P2, R20, R116, RZ ;  /* 0x00000074140b7210 */ /* 0x000fe40007f5e0ff */
[----:B------:R-:W-:-:S03]  /*2610*/  FFMA R57, R57, R90, R10 ;  /* 0x0000005a39397223 */ /* 0x000fc6000000000a */
[----:B------:R-:W-:Y:S01]  /*2620*/  IMAD.X R56, R119, 0x1, R103, P2 ;  /* 0x0000000177387824 */ /* 0x000fe200010e0667 */
[C---:B------:R-:W-:Y:S02]  /*2630*/  LEA R10, P2, R11.reuse, R12, 0x1 ;  /* 0x0000000c0b0a7211 */ /* 0x040fe400078408ff */
[----:B------:R-:W-:Y:S02]  /*2640*/  F2FP.F16.F32.PACK_AB R57, RZ, R57 ;  /* 0x00000039ff39723e */ /* 0x000fe400000000ff */
[----:B------:R-:W-:Y:S01]  /*2650*/  LEA.HI.X R11, R11, R13, R56, 0x1, P2 ;  /* 0x0000000d0b0b7211 */ /* 0x000fe200010f0c38 */
[----:B------:R-:W-:Y:S01]  /*2660*/  @P1 IMAD.MOV.U32 R56, RZ, RZ, R104 ;  /* 0x000000ffff381224 */ /* 0x000fe200078e0068 */
[----:B------:R-:W-:Y:S01]  /*2670*/  PRMT R111, R57, 0x7610, R111 ;  /* 0x00007610396f7816 */ /* 0x000fe2000000006f */
[----:B------:R-:W-:-:S05]  /*2680*/  @P1 IMAD.MOV.U32 R57, RZ, RZ, R105 ;  /* 0x000000ffff391224 */ /* 0x000fca00078e0069 */
[----:B------:R0:W-:Y:S04]  /*2690*/  @P1 STG.E.U16 desc[UR38][R56.64+0x2], R111 ;  /* 0x0000026f38001986 */ /* 0x0001e8000c101526 */
[----:B------:R-:W2:Y:S01]  /*26a0*/  @P0 LDG.E.LTC128B.U16 R15, desc[UR38][R10.64] ;  /* 0x000000260a0f0981 */ /* 0x000ea2000c1e1520 */
[----:B------:R-:W-:Y:S01]  /*26b0*/  IADD3 R116, P1, R8, R116, RZ ;  /* 0x0000007408747210 */ /* 0x000fe20007f3e0ff */
[----:B------:R-:W-:Y:S01]  /*26c0*/  BSSY B1, `(.L_x_37) ;  /* 0x0000012000017945 */ /* 0x000fe20003800000 */
[----:B------:R-:W-:-:S03]  /*26d0*/  SHF.L.U64.HI R121, R92, 0x1, R95 ;  /* 0x000000015c797819 */ /* 0x000fc6000001025f */
[----:B------:R-:W-:Y:S01]  /*26e0*/  IMAD.X R117, R9, 0x1, R119, P1 ;  /* 0x0000000109757824 */ /* 0x000fe200008e0677 */
[----:B------:R-:W-:Y:S01]  /*26f0*/  ISETP.GT.AND P1, PT, R3, 0x8, P4 ;  /* 0x000000080300780c */ /* 0x000fe20002724270 */
[----:B------:R-:W-:Y:S02]  /*2700*/  IMAD.SHL.U32 R119, R92, 0x2, RZ ;  /* 0x000000025c777824 */ /* 0x000fe400078e00ff */
[----:B------:R-:W-:-:S04]  /*2710*/  IMAD.WIDE.U32 R116, R23, R14, R116 ;  /* 0x0000000e17747225 */ /* 0x000fc800078e0074 */
[----:B0-----:R-:W-:Y:S01]  /*2720*/  IMAD.IADD R57, R115, 0x1, R117 ;  /* 0x0000000173397824 */ /* 0x001fe200078e0275 */
[----:B------:R-:W-:-:S04]  /*2730*/  LEA R56, P3, R116, R12, 0x1 ;  /* 0x0000000c74387211 */ /* 0x000fc800078608ff */
[----:B------:R-:W-:Y:S01]  /*2740*/  LEA.HI.X R57, R116, R13, R57, 0x1, P3 ;  /* 0x0000000d74397211 */ /* 0x000fe200018f0c39 */
[----:B--2---:R-:W-:-:S05]  /*2750*/  HADD2.F32 R110, -RZ, R15.H0_H0 ;  /* 0x2000000fff6e7230 */ /* 0x004fca0000004100 */
[----:B------:R-:W-:Y:S01]  /*2760*/  FMUL R5, R110, R91 ;  /* 0x0000005b6e057220 */ /* 0x000fe20000400000 */
[----:B------:R-:W-:-:S03]  /*2770*/  IADD3 R110, P2, R119, R104, RZ ;  /* 0x00000068776e7210 */ /* 0x000fc60007f5e0ff */
[----:B------:R-:W-:Y:S02]  /*2780*/  FFMA R5, R58, R90, R5 ;  /* 0x0000005a3a057223 */ /* 0x000fe40000000005 */
[----:B------:R-:W-:-:S03]  /*2790*/  IMAD.X R111, R121, 0x1, R105, P2 ;  /* 0x00000001796f7824 */ /* 0x000fc600010e0669 */
[----:B------:R-:W-:-:S05]  /*27a0*/  F2FP.F16.F32.PACK_AB R5, RZ, R5 ;  /* 0x00000005ff05723e */ /* 0x000fca00000000ff */
[----:B------:R0:W-:Y:S01]  /*27b0*/  @P0 STG.E.U16 desc[UR38][R110.64], R5 ;  /* 0x000000056e000986 */ /* 0x0001e2000c101526 */
[----:B------:R-:W-:Y:S05]  /*27c0*/  @!P1 BRA `(.L_x_38) ;  /* 0x0000000000049947 */ /* 0x000fea0003800000 */
[----:B------:R2:W5:Y:S02]  /*27d0*/  LDG.E.LTC128B.U16 R15, desc[UR38][R56.64+0x2] ;  /* 0x00000226380f7981 */ /* 0x000564000c1e1520 */
.L_x_38:
[----:B------:R-:W-:Y:S05]  /*27e0*/  BSYNC B1 ;  /* 0x0000000000017941 */ /* 0x000fea0003800000 */
.L_x_37:
[----:B-----5:R-:W-:Y:S01]  /*27f0*/  HADD2.F32 R10, -RZ, R15.H0_H0 ;  /* 0x2000000fff0a7230 */ /* 0x020fe20000004100 */
[----:B------:R-:W-:Y:S01]  /*2800*/  ISETP.GT.AND P4, PT, R4, 0x8, PT ;  /* 0x000000080400780c */ /* 0x000fe20003f84270 */
[----:B------:R-:W-:Y:S01]  /*2810*/  IMAD.MOV.U32 R58, RZ, RZ, R110 ;  /* 0x000000ffff3a7224 */ /* 0x000fe200078e006e */
[----:B------:R-:W-:Y:S01]  /*2820*/  BSSY B1, `(.L_x_39) ;  /* 0x000000b000017945 */ /* 0x000fe20003800000 */
[----:B------:R-:W-:Y:S01]  /*2830*/  PRMT R116, R15, 0x7610, R116 ;  /* 0x000076100f747816 */ /* 0x000fe20000000074 */
[----:B------:R-:W-:Y:S01]  /*2840*/  FMUL R10, R10, R91 ;  /* 0x0000005b0a0a7220 */ /* 0x000fe20000400000 */
[----:B------:R-:W-:Y:S02]  /*2850*/  ISETP.GT.AND P0, PT, R3, RZ, P4 ;  /* 0x000000ff0300720c */ /* 0x000fe40002704270 */
[----:B------:R-:W-:Y:S01]  /*2860*/  P2R R117, PR, RZ, 0x10 ;  /* 0x00000010ff757803 */ /* 0x000fe20000000000 */
[----:B------:R-:W-:Y:S01]  /*2870*/  FFMA R10, R59, R90, R10 ;  /* 0x0000005a3b0a7223 */ /* 0x000fe2000000000a */
[----:B------:R-:W-:-:S04]  /*2880*/  IMAD.MOV.U32 R59, RZ, RZ, R111 ;  /* 0x000000ffff3b7224 */ /* 0x000fc800078e006f */
[----:B------:R-:W-:-:S05]  /*2890*/  F2FP.F16.F32.PACK_AB R10, RZ, R10 ;  /* 0x0000000aff0a723e */ /* 0x000fca00000000ff */
[----:B------:R3:W-:Y:S01]  /*28a0*/  @P1 STG.E.U16 desc[UR38][R58.64+0x2], R10 ;  /* 0x0000020a3a001986 */ /* 0x0007e2000c101526 */
[----:B------:R-:W-:Y:S05]  /*28b0*/  @!P0 BRA `(.L_x_40) ;  /* 0x0000000000048947 */ /* 0x000fea0003800000 */
[----:B------:R4:W5:Y:S02]  /*28c0*/  LDG.E.LTC128B.U16 R116, desc[UR38][R6.64+0x10] ;  /* 0x0000102606747981 */ /* 0x000964000c1e1520 */
.L_x_40:
[----:B------:R-:W-:Y:S05]  /*28d0*/  BSYNC B1 ;  /* 0x0000000000017941 */ /* 0x000fea0003800000 */
.L_x_39:
[----:B---3-5:R-:W-:Y:S01]  /*28e0*/  HADD2.F32 R10, -RZ, R116.H0_H0 ;  /* 0x20000074ff0a7230 */ /* 0x028fe20000004100 */
[C---:B0-----:R-:W-:Y:S01]  /*28f0*/  SHF.L.U64.HI R5, R93.reuse, 0x1, R94 ;  /* 0x000000015d057819 */ /* 0x041fe2000001025e */
[----:B------:R-:W-:Y:S01]  /*2900*/  IMAD.SHL.U32 R15, R93, 0x2, RZ ;  /* 0x000000025d0f7824 */ /* 0x000fe200078e00ff */
[----:B------:R-:W-:Y:S01]  /*2910*/  ISETP.GT.AND P3, PT, R4, 0x9, PT ;  /* 0x000000090400780c */ /* 0x000fe20003f64270 */
[----:B------:R-:W-:Y:S01]  /*2920*/  BSSY B1, `(.L_x_41) ;  /* 0x000000b000017945 */ /* 0x000fe20003800000 */
[----:B------:R-:W-:Y:S02]  /*2930*/  FMUL R11, R10, R91 ;  /* 0x0000005b0a0b7220 */ /* 0x000fe40000400000 */
[----:B------:R-:W-:Y:S02]  /*2940*/  IADD3 R10, P1, P2, R15, R104, R119 ;  /* 0x000000680f0a7210 */ /* 0x000fe40007a3e077 */
[----:B------:R-:W-:Y:S01]  /*2950*/  FFMA R60, R60, R90, R11 ;  /* 0x0000005a3c3c7223 */ /* 0x000fe2000000000b */
[----:B------:R-:W-:-:S02]  /*2960*/  P2R R119, PR, RZ, 0x8 ;  /* 0x00000008ff777803 */ /* 0x000fc40000000000 */
[----:B------:R-:W-:Y:S02]  /*2970*/  IADD3.X R11, R5, R105, R121, P1, P2 ;  /* 0x00000069050b7210 */ /* 0x000fe40000fe4479 */
[----:B------:R-:W-:Y:S02]  /*2980*/  F2FP.F16.F32.PACK_AB R60, RZ, R60 ;  /* 0x0000003cff3c723e */ /* 0x000fe400000000ff */
[----:B------:R-:W-:-:S03]  /*2990*/  ISETP.GT.AND P1, PT, R3, RZ, P3 ;  /* 0x000000ff0300720c */ /* 0x000fc60001f24270 */
[----:B------:R0:W-:Y:S10]  /*29a0*/  @P0 STG.E.U16 desc[UR38][R104.64+0x10], R60 ;  /* 0x0000103c68000986 */ /* 0x0001f4000c101526 */
[----:B------:R-:W-:Y:S05]  /*29b0*/  @!P1 BRA `(.L_x_42) ;  /* 0x0000000000049947 */ /* 0x000fea0003800000 */
[----:B------:R3:W5:Y:S02]  /*29c0*/  LDG.E.LTC128B.U16 R116, desc[UR38][R6.64+0x12] ;  /* 0x0000122606747981 */ /* 0x000764000c1e1520 */
.L_x_42:
[----:B------:R-:W-:Y:S05]  /*29d0*/  BSYNC B1 ;  /* 0x0000000000017941 */ /* 0x000fea0003800000 */
.L_x_41:
[----:B0----5:R-:W-:Y:S01]  /*29e0*/  HADD2.F32 R60, -RZ, R116.H0_H0 ;  /* 0x20000074ff3c7230 */ /* 0x021fe20000004100 */
[----:B------:R-:W-:Y:S01]  /*29f0*/  ISETP.GT.AND P0, PT, R3, 0x8, P4 ;  /* 0x000000080300780c */ /* 0x000fe20002704270 */
[----:B------:R-:W-:Y:S03]  /*2a00*/  BSSY B1, `(.L_x_43) ;  /* 0x000000a000017945 */ /* 0x000fe60003800000 */
[----:B------:R-:W-:-:S04]  /*2a10*/  FMUL R60, R60, R91 ;  /* 0x0000005b3c3c7220 */ /* 0x000fc80000400000 */
[----:B------:R-:W-:Y:S01]  /*2a20*/  FFMA R60, R61, R90, R60 ;  /* 0x0000005a3d3c7223 */ /* 0x000fe2000000003c */
[----:B------:R-:W-:-:S04]  /*2a30*/  @P1 IMAD.MOV.U32 R61, RZ, RZ, R105 ;  /* 0x000000ffff3d1224 */ /* 0x000fc800078e0069 */
[----:B------:R-:W-:-:S04]  /*2a40*/  F2FP.F16.F32.PACK_AB R60, RZ, R60 ;  /* 0x0000003cff3c723e */ /* 0x000fc800000000ff */
[----:B------:R-:W-:Y:S01]  /*2a50*/  PRMT R120, R60, 0x7610, R120 ;  /* 0x000076103c787816 */ /* 0x000fe20000000078 */
[----:B------:R-:W-:-:S05]  /*2a60*/  @P1 IMAD.MOV.U32 R60, RZ, RZ, R104 ;  /* 0x000000ffff3c1224 */ /* 0x000fca00078e0068 */
[----:B------:R0:W-:Y:S01]  /*2a70*/  @P1 STG.E.U16 desc[UR38][R60.64+0x12], R120 ;  /* 0x000012783c001986 */ /* 0x0001e2000c101526 */
[----:B------:R-:W-:Y:S05]  /*2a80*/  @!P0 BRA `(.L_x_44) ;  /* 0x0000000000048947 */ /* 0x000fea0003800000 */
[----:B------:R0:W5:Y:S02]  /*2a90*/  LDG.E.LTC128B.U16 R116, desc[UR38][R56.64+0x10] ;  /* 0x0000102638747981 */ /* 0x000164000c1e1520 */
.L_x_44:
[----:B------:R-:W-:Y:S05]  /*2aa0*/  BSYNC B1 ;  /* 0x0000000000017941 */ /* 0x000fea0003800000 */
.L_x_43:
[----:B0----5:R-:W-:Y:S01]  /*2ab0*/  HADD2.F32 R60, -RZ, R116.H0_H0 ;  /* 0x20000074ff3c7230 */ /* 0x021fe20000004100 */
[----:B------:R-:W-:Y:S01]  /*2ac0*/  ISETP.GT.AND P1, PT, R3, 0x8, P3 ;  /* 0x000000080300780c */ /* 0x000fe20001f24270 */
[----:B------:R-:W-:Y:S03]  /*2ad0*/  BSSY B1, `(.L_x_45) ;  /* 0x0000007000017945 */ /* 0x000fe60003800000 */
[----:B------:R-:W-:-:S04]  /*2ae0*/  FMUL R61, R60, R91 ;  /* 0x0000005b3c3d7220 */ /* 0x000fc80000400000 */
[----:B------:R-:W-:-:S05]  /*2af0*/  FFMA R61, R62, R90, R61 ;  /* 0x0000005a3e3d7223 */ /* 0x000fca000000003d */
[----:B------:R-:W-:-:S05]  /*2b00*/  F2FP.F16.F32.PACK_AB R61, RZ, R61 ;  /* 0x0000003dff3d723e */ /* 0x000fca00000000ff */
[----:B------:R0:W-:Y:S01]  /*2b10*/  @P0 STG.E.U16 desc[UR38][R58.64+0x10], R61 ;  /* 0x0000103d3a000986 */ /* 0x0001e2000c101526 */
[----:B------:R-:W-:Y:S05]  /*2b20*/  @!P1 BRA `(.L_x_46) ;  /* 0x0000000000049947 */ /* 0x000fea0003800000 */
[----:B------:R0:W5:Y:S02]  /*2b30*/  LDG.E.LTC128B.U16 R116, desc[UR38][R56.64+0x12] ;  /* 0x0000122638747981 */ /* 0x000164000c1e1520 */
.L_x_46:
[----:B------:R-:W-:Y:S05]  /*2b40*/  BSYNC B1 ;  /* 0x0000000000017941 */ /* 0x000fea0003800000 */
.L_x_45:
[----:B-----5:R-:W-:Y:S01]  /*2b50*/  HADD2.F32 R60, -RZ, R116.H0_H0 ;  /* 0x20000074ff3c7230 */ /* 0x020fe20000004100 */
[----:B------:R-:W-:Y:S01]  /*2b60*/  IADD3 R123, P0, R108, 0x80, RZ ;  /* 0x000000806c7b7810 */ /* 0x000fe20007f1e0ff */
[----:B------:R-:W-:Y:S01]  /*2b70*/  BSSY B1, `(.L_x_47) ;  /* 0x000000b000017945 */ /* 0x000fe20003800000 */
[----:B------:R-:W-:Y:S02]  /*2b80*/  ISETP.GT.AND P2, PT, R4, 0x10, PT ;  /* 0x000000100400780c */ /* 0x000fe40003f44270 */
[----:B------:R-:W-:Y:S01]  /*2b90*/  FMUL R60, R60, R91 ;  /* 0x0000005b3c3c7220 */ /* 0x000fe20000400000 */
[----:B------:R-:W-:Y:S01]  /*2ba0*/  IMAD.X R109, RZ, RZ, R109, P0 ;  /* 0x000000ffff6d7224 */ /* 0x000fe200000e066d */
[----:B------:R-:W-:Y:S02]  /*2bb0*/  ISETP.GT.AND P0, PT, R3, RZ, P2 ;  /* 0x000000ff0300720c */ /* 0x000fe40001704270 */
[----:B------:R-:W-:Y:S01]  /*2bc0*/  FFMA R60, R63, R90, R60 ;  /* 0x0000005a3f3c7223 */ /* 0x000fe2000000003c */
[----:B------:R-:W-:-:S04]  /*2bd0*/  P2R R120, PR, RZ, 0x4 ;  /* 0x00000004ff787803 */ /* 0x000fc80000000000 */
[----:B------:R-:W-:-:S05]  /*2be0*/  F2FP.F16.F32.PACK_AB R60, RZ, R60 ;  /* 0x0000003cff3c723e */ /* 0x000fca00000000ff */
[----:B------:R0:W-:Y:S01]  /*2bf0*/  @P1 STG.E.U16 desc[UR38][R58.64+0x12], R60 ;  /* 0x0000123c3a001986 */ /* 0x0001e2000c101526 */
[----:B------:R-:W-:Y:S05]  /*2c00*/  @!P0 BRA `(.L_x_48) ;  /* 0x0000000000048947 */ /* 0x000fea0003800000 */
[----:B------:R0:W5:Y:S02]  /*2c10*/  LDG.E.LTC128B.U16 R116, desc[UR38][R6.64+0x20] ;  /* 0x0000202606747981 */ /* 0x000164000c1e1520 */
.L_x_48:
[----:B------:R-:W-:Y:S05]  /*2c20*/  BSYNC B1 ;  /* 0x0000000000017941 */ /* 0x000fea0003800000 */
.L_x_47:
[----:B0----5:R-:W-:Y:S01]  /*2c30*/  HADD2.F32 R60, -RZ, R116.H0_H0 ;  /* 0x20000074ff3c7230 */ /* 0x021fe20000004100 */
[----:B------:R-:W-:Y:S01]  /*2c40*/  ISETP.GT.AND P1, PT, R4, 0x11, PT ;  /* 0x000000110400780c */ /* 0x000fe20003f24270 */
[-C--:B------:R-:W-:Y:S01]  /*2c50*/  IMAD.WIDE.U32 R62, R123, R106.reuse, R8 ;  /* 0x0000006a7b3e7225 */ /* 0x080fe200078e0008 */
[----:B------:R-:W-:Y:S03]  /*2c60*/  BSSY B1, `(.L_x_49) ;  /* 0x0000021000017945 */ /* 0x000fe60003800000 */
[----:B------:R-:W-:Y:S01]  /*2c70*/  FMUL R21, R60, R91 ;  /* 0x0000005b3c157220 */ /* 0x000fe20000400000 */
[----:B------:R-:W-:-:S03]  /*2c80*/  IMAD R60, R109, R106, RZ ;  /* 0x0000006a6d3c7224 */ /* 0x000fc600078e02ff */
[----:B------:R-:W-:Y:S01]  /*2c90*/  FFMA R21, R64, R90, R21 ;  /* 0x0000005a40157223 */ /* 0x000fe20000000015 */
[C---:B------:R-:W-:Y:S02]  /*2ca0*/  IMAD R121, R123.reuse, R107, R60 ;  /* 0x0000006b7b797224 */ /* 0x040fe400078e023c */
[----:B------:R-:W-:Y:S02]  /*2cb0*/  IMAD.WIDE.U32 R60, R123, R106, R102 ;  /* 0x0000006a7b3c7225 */ /* 0x000fe400078e0066 */
[----:B------:R-:W-:Y:S02]  /*2cc0*/  F2FP.F16.F32.PACK_AB R21, RZ, R21 ;  /* 0x00000015ff15723e */ /* 0x000fe400000000ff */
[----:B------:R-:W-:Y:S02]  /*2cd0*/  IMAD.IADD R63, R121, 0x1, R63 ;  /* 0x00000001793f7824 */ /* 0x000fe400078e023f */
[----:B------:R-:W-:Y:S01]  /*2ce0*/  PRMT R107, R21, 0x7610, R107 ;  /* 0x00007610156b7816 */ /* 0x000fe2000000006b */
[----:B------:R-:W-:-:S02]  /*2cf0*/  IMAD.IADD R21, R61, 0x1, R121 ;  /* 0x000000013d157824 */ /* 0x000fc400078e0279 */
[----:B------:R-:W-:Y:S02]  /*2d00*/  IMAD.WIDE.U32 R108, R23, R14, R62 ;  /* 0x0000000e176c7225 */ /* 0x000fe400078e003e */
[----:B------:R0:W-:Y:S01]  /*2d10*/  @P0 STG.E.U16 desc[UR38][R104.64+0x20], R107 ;  /* 0x0000206b68000986 */ /* 0x0001e2000c101526 */
[----:B------:R-:W-:-:S04]  /*2d20*/  LEA R62, P0, R60, R12, 0x1 ;  /* 0x0000000c3c3e7211 */ /* 0x000fc800078008ff */
[----:B------:R-:W-:Y:S01]  /*2d30*/  LEA.HI.X R63, R60, R13, R21, 0x1, P0 ;  /* 0x0000000d3c3f7211 */ /* 0x000fe200000f0c15 */
[----:B------:R-:W-:Y:S01]  /*2d40*/  IMAD.IADD R21, R115, 0x1, R109 ;  /* 0x0000000173157824 */ /* 0x000fe200078e026d */
[----:B------:R-:W-:-:S04]  /*2d50*/  LEA R60, P0, R108, R12, 0x1 ;  /* 0x0000000c6c3c7211 */ /* 0x000fc800078008ff */
[----:B------:R-:W-:Y:S01]  /*2d60*/  LEA.HI.X R61, R108, R13, R21, 0x1, P0 ;  /* 0x0000000d6c3d7211 */ /* 0x000fe200000f0c15 */
[----:B0-----:R-:W-:-:S04]  /*2d70*/  IMAD.WIDE.U32 R106, R123, R106, R112 ;  /* 0x0000006a7b6a7225 */ /* 0x001fc800078e0070 */
[----:B------:R-:W-:Y:S01]  /*2d80*/  IMAD.IADD R121, R121, 0x1, R107 ;  /* 0x0000000179797824 */ /* 0x000fe200078e026b */
[----:B------:R-:W-:-:S05]  /*2d90*/  IADD3 R64, P0, R20, R106, RZ ;  /* 0x0000006a14407210 */ /* 0x000fca0007f1e0ff */
[----:B------:R-:W-:Y:S01]  /*2da0*/  IMAD.X R102, R121, 0x1, R103, P0 ;  /* 0x0000000179667824 */ /* 0x000fe200000e0667 */
[----:B------:R-:W-:-:S05]  /*2db0*/  IADD3 R20, P0, R8, R106, RZ ;  /* 0x0000006a08147210 */ /* 0x000fca0007f1e0ff */
[----:B------:R-:W-:Y:S01]  /*2dc0*/  IMAD.X R21, R9, 0x1, R121, P0 ;  /* 0x0000000109157824 */ /* 0x000fe200000e0679 */
[----:B------:R-:W-:Y:S01]  /*2dd0*/  LEA R8, P0, R64, R12, 0x1 ;  /* 0x0000000c40087211 */ /* 0x000fe200078008ff */
[----:B------:R-:W-:-:S03]  /*2de0*/  IMAD.WIDE.U32 R20, R23, R14, R20 ;  /* 0x0000000e17147225 */ /* 0x000fc600078e0014 */
[----:B------:R-:W-:Y:S02]  /*2df0*/  LEA.HI.X R9, R64, R13, R102, 0x1, P0 ;  /* 0x0000000d40097211 */ /* 0x000fe400000f0c66 */
[----:B------:R-:W-:Y:S01]  /*2e00*/  P2R R23, PR, RZ, 0x2 ;  /* 0x00000002ff177803 */ /* 0x000fe20000000000 */
[----:B------:R-:W-:Y:S01]  /*2e10*/  IMAD.IADD R115, R115, 0x1, R21 ;  /* 0x0000000173737824 */ /* 0x000fe200078e0215 */
[----:B------:R-:W-:-:S04]  /*2e20*/  LEA R12, P0, R20, R12, 0x1 ;  /* 0x0000000c140c7211 */ /* 0x000fc800078008ff */
[----:B------:R-:W-:Y:S02]  /*2e30*/  LEA.HI.X R13, R20, R13, R115, 0x1, P0 ;  /* 0x0000000d140d7211 */ /* 0x000fe400000f0c73 */
[----:B------:R-:W-:-:S13]  /*2e40*/  ISETP.GT.AND P0, PT, R3, RZ, P1 ;  /* 0x000000ff0300720c */ /* 0x000fda0000f04270 */
[----:B------:R-:W-:Y:S05]  /*2e50*/  @!P0 BRA `(.L_x_50) ;  /* 0x0000000000048947 */ /* 0x000fea0003800000 */
[----:B------:R0:W5:Y:S02]  /*2e60*/  LDG.E.LTC128B.U16 R116, desc[UR38][R6.64+0x22] ;  /* 0x0000222606747981 */ /* 0x000164000c1e1520 */
.L_x_50:
[----:B------:R-:W-:Y:S05]  /*2e70*/  BSYNC B1 ;  /* 0x0000000000017941 */ /* 0x000fea0003800000 */
.L_x_49:
[----:B-----5:R-:W-:Y:S01]  /*2e80*/  HADD2.F32 R14, -RZ, R116.H0_H0 ;  /* 0x20000074ff0e7230 */ /* 0x020fe20000004100 */
[----:B------:R-:W-:Y:S01]  /*2e90*/  BSSY B1, `(.L_x_51) ;  /* 0x000000a000017945 */ /* 0x000fe20003800000 */
[----:B------:R-:W-:Y:S02]  /*2ea0*/  @P0 IMAD.MOV.U32 R20, RZ, RZ, R104 ;  /* 0x000000ffff140224 */ /* 0x000fe400078e0068 */
[----:B------:R-:W-:Y:S02]  /*2eb0*/  @P0 IMAD.MOV.U32 R21, RZ, RZ, R105 ;  /* 0x000000ffff150224 */ /* 0x000fe400078e0069 */
[----:B------:R-:W-:-:S04]  /*2ec0*/  FMUL R14, R14, R91 ;  /* 0x0000005b0e0e7220 */ /* 0x000fc80000400000 */
[----:B------:R-:W-:-:S05]  /*2ed0*/  FFMA R14, R65, R90, R14 ;  /* 0x0000005a410e7223 */ /* 0x000fca000000000e */
[----:B------:R-:W-:-:S05]  /*2ee0*/  F2FP.F16.F32.PACK_AB R14, RZ, R14 ;  /* 0x0000000eff0e723e */ /* 0x000fca00000000ff */
[----:B------:R0:W-:Y:S01]  /*2ef0*/  @P0 STG.E.U16 desc[UR38][R20.64+0x22], R14 ;  /* 0x0000220e14000986 */ /* 0x0001e2000c101526 */
[----:B------:R-:W-:-:S13]  /*2f00*/  ISETP.GT.AND P0, PT, R3, 0x8, P2 ;  /* 0x000000080300780c */ /* 0x000fda0001704270 */
[----:B0-----:R-:W-:Y:S05]  /*2f10*/  @!P0 BRA `(.L_x_52) ;  /* 0x0000000000048947 */ /* 0x001fea0003800000 */
[----:B------:R0:W5:Y:S02]  /*2f20*/  LDG.E.LTC128B.U16 R116, desc[UR38][R56.64+0x20] ;  /* 0x0000202638747981 */ /* 0x000164000c1e1520 */
.L_x_52:
[----:B------:R-:W-:Y:S05]  /*2f30*/  BSYNC B1 ;  /* 0x0000000000017941 */ /* 0x000fea0003800000 */
.L_x_51:
[----:B-----5:R-:W-:Y:S01]  /*2f40*/  HADD2.F32 R14, -RZ, R116.H0_H0 ;  /* 0x20000074ff0e7230 */ /* 0x020fe20000004100 */
[----:B------:R-:W-:Y:S04]  /*2f50*/  BSSY B1, `(.L_x_53) ;  /* 0x0000008000017945 */ /* 0x000fe80003800000 */
[----:B------:R-:W-:-:S04]  /*2f60*/  FMUL R21, R14, R91 ;  /* 0x0000005b0e157220 */ /* 0x000fc80000400000 */
[----:B------:R-:W-:-:S05]  /*2f70*/  FFMA R21, R66, R90, R21 ;  /* 0x0000005a42157223 */ /* 0x000fca0000000015 */
[----:B------:R-:W-:-:S05]  /*2f80*/  F2FP.F16.F32.PACK_AB R21, RZ, R21 ;  /* 0x00000015ff15723e */ /* 0x000fca00000000ff */
[----:B------:R0:W-:Y:S01]  /*2f90*/  @P0 STG.E.U16 desc[UR38][R58.64+0x20], R21 ;  /* 0x000020153a000986 */ /* 0x0001e2000c101526 */
[----:B------:R-:W-:-:S13]  /*2fa0*/  ISETP.GT.AND P0, PT, R3, 0x8, P1 ;  /* 0x000000080300780c */ /* 0x000fda0000f04270 */
[----:B0-----:R-:W-:Y:S05]  /*2fb0*/  @!P0 BRA `(.L_x_54) ;  /* 0x0000000000048947 */ /* 0x001fea0003800000 */
[----:B------:R0:W5:Y:S02]  /*2fc0*/  LDG.E.LTC128B.U16 R116, desc[UR38][R56.64+0x22] ;  /* 0x0000222638747981 */ /* 0x000164000c1e1520 */
.L_x_54:
[----:B------:R-:W-:Y:S05]  /*2fd0*/  BSYNC B1 ;  /* 0x0000000000017941 */ /* 0x000fea0003800000 */
.L_x_53:
[----:B-----5:R-:W-:Y:S01]  /*2fe0*/  HADD2.F32 R14, -RZ, R116.H0_H0 ;  /* 0x20000074ff0e7230 */ /* 0x020fe20000004100 */
[----:B------:R-:W-:Y:S01]  /*2ff0*/  ISETP.GT.AND P2, PT, R4, 0x18, PT ;  /* 0x000000180400780c */ /* 0x000fe20003f44270 */
[----:B------:R-:W-:Y:S03]  /*3000*/  BSSY B1, `(.L_x_55) ;  /* 0x0000009000017945 */ /* 0x000fe60003800000 */
[----:B------:R-:W-:Y:S01]  /*3010*/  FMUL R14, R14, R91 ;  /* 0x0000005b0e0e7220 */ /* 0x000fe20000400000 */
[----:B------:R-:W-:-:S03]  /*3020*/  P2R R102, PR, RZ, 0x4 ;  /* 0x00000004ff667803 */ /* 0x000fc60000000000 */
[----:B------:R-:W-:-:S05]  /*3030*/  FFMA R14, R67, R90, R14 ;  /* 0x0000005a430e7223 */ /* 0x000fca000000000e */
[----:B------:R-:W-:-:S05]  /*3040*/  F2FP.F16.F32.PACK_AB R14, RZ, R14 ;  /* 0x0000000eff0e723e */ /* 0x000fca00000000ff */
[----:B------:R0:W-:Y:S01]  /*3050*/  @P0 STG.E.U16 desc[UR38][R58.64+0x22], R14 ;  /* 0x0000220e3a000986 */ /* 0x0001e2000c101526 */
[----:B------:R-:W-:-:S13]  /*3060*/  ISETP.GT.AND P0, PT, R3, RZ, P2 ;  /* 0x000000ff0300720c */ /* 0x000fda0001704270 */
[----:B0-----:R-:W-:Y:S05]  /*3070*/  @!P0 BRA `(.L_x_56) ;  /* 0x0000000000048947 */ /* 0x001fea0003800000 */
[----:B------:R0:W5:Y:S02]  /*3080*/  LDG.E.LTC128B.U16 R116, desc[UR38][R6.64+0x30] ;  /* 0x0000302606747981 */ /* 0x000164000c1e1520 */
.L_x_56:
[----:B------:R-:W-:Y:S05]  /*3090*/  BSYNC B1 ;  /* 0x0000000000017941 */ /* 0x000fea0003800000 */
.L_x_55:
[----:B-----5:R-:W-:Y:S01]  /*30a0*/  HADD2.F32 R14, -RZ, R116.H0_H0 ;  /* 0x20000074ff0e7230 */ /* 0x020fe20000004100 */
[----:B------:R-:W-:Y:S01]  /*30b0*/  ISETP.GT.AND P1, PT, R4, 0x19, PT ;  /* 0x000000190400780c */ /* 0x000fe20003f24270 */
[----:B------:R-:W-:Y:S01]  /*30c0*/  @P0 IMAD.MOV.U32 R20, RZ, RZ, R104 ;  /* 0x000000ffff140224 */ /* 0x000fe200078e0068 */
[----:B------:R-:W-:Y:S02]  /*30d0*/  BSSY B1, `(.L_x_57) ;  /* 0x000000b000017945 */ /* 0x000fe40003800000 */
[----:B------:R-:W-:-:S04]  /*30e0*/  FMUL R21, R14, R91 ;  /* 0x0000005b0e157220 */ /* 0x000fc80000400000 */
[----:B------:R-:W-:Y:S01]  /*30f0*/  FFMA R21, R68, R90, R21 ;  /* 0x0000005a44157223 */ /* 0x000fe20000000015 */
[----:B------:R-:W-:-:S04]  /*3100*/  P2R R68, PR, RZ, 0x2 ;  /* 0x00000002ff447803 */ /* 0x000fc80000000000 */
[----:B------:R-:W-:-:S04]  /*3110*/  F2FP.F16.F32.PACK_AB R21, RZ, R21 ;  /* 0x00000015ff15723e */ /* 0x000fc800000000ff */
[----:B------:R-:W-:Y:S01]  /*3120*/  PRMT R14, R21, 0x7610, R14 ;  /* 0x00007610150e7816 */ /* 0x000fe2000000000e */
[----:B------:R-:W-:-:S05]  /*3130*/  @P0 IMAD.MOV.U32 R21, RZ, RZ, R105 ;  /* 0x000000ffff150224 */ /* 0x000fca00078e0069 */
[----:B------:R0:W-:Y:S01]  /*3140*/  @P0 STG.E.U16 desc[UR38][R20.64+0x30], R14 ;  /* 0x0000300e14000986 */ /* 0x0001e2000c101526 */
[----:B------:R-:W-:-:S13]  /*3150*/  ISETP.GT.AND P0, PT, R3, RZ, P1 ;  /* 0x000000ff0300720c */ /* 0x000fda0000f04270 */
[----:B0-----:R-:W-:Y:S05]  /*3160*/  @!P0 BRA `(.L_x_58) ;  /* 0x0000000000048947 */ /* 0x001fea0003800000 */
[----:B------:R0:W5:Y:S02]  /*3170*/  LDG.E.LTC128B.U16 R116, desc[UR38][R6.64+0x32] ;  /* 0x0000322606747981 */ /* 0x000164000c1e1520 */
.L_x_58:
[----:B------:R-:W-:Y:S05]  /*3180*/  BSYNC B1 ;  /* 0x0000000000017941 */ /* 0x000fea0003800000 */
.L_x_57:
        /* <DEDUP_REMOVED lines=11> */
.L_x_60:
[----:B------:R-:W-:Y:S05]  /*3240*/  BSYNC B1 ;  /* 0x0000000000017941 */ /* 0x000fea0003800000 */
.L_x_59:
        /* <DEDUP_REMOVED lines=9> */
.L_x_62:
[----:B------:R-:W-:Y:S05]  /*32e0*/  BSYNC B1 ;  /* 0x0000000000017941 */ /* 0x000fea0003800000 */
.L_x_61:
        /* <DEDUP_REMOVED lines=11> */
.L_x_64:
[----:B------:R-:W-:Y:S05]  /*33a0*/  BSYNC B1 ;  /* 0x0000000000017941 */ /* 0x000fea0003800000 */
.L_x_63:
[----:B-----5:R-:W-:Y:S01]  /*33b0*/  HADD2.F32 R14, -RZ, R116.H0_H0 ;  /* 0x20000074ff0e7230 */ /* 0x020fe20000004100 */
[----:B------:R-:W-:Y:S01]  /*33c0*/  ISETP.GT.AND P1, PT, R4, 0x21, PT ;  /* 0x000000210400780c */ /* 0x000fe20003f24270 */
[----:B------:R-:W-:Y:S01]  /*33d0*/  @P0 IMAD.MOV.U32 R20, RZ, RZ, R104 ;  /* 0x000000ffff140224 */ /* 0x000fe200078e0068 */
[----:B------:R-:W-:Y:S02]  /*33e0*/  BSSY B1, `(.L_x_65) ;  /* 0x000000b000017945 */ /* 0x000fe40003800000 */
[----:B------:R-:W-:Y:S01]  /*33f0*/  FMUL R21, R14, R91 ;  /* 0x0000005b0e157220 */ /* 0x000fe20000400000 */
[----:B------:R-:W-:-:S03]  /*3400*/  P2R R70, PR, RZ, 0x2 ;  /* 0x00000002ff467803 */ /* 0x000fc60000000000 */
[----:B------:R-:W-:-:S05]  /*3410*/  FFMA R21, R72, R90, R21 ;  /* 0x0000005a48157223 */ /* 0x000fca0000000015 */
[----:B------:R-:W-:-:S04]  /*3420*/  F2FP.F16.F32.PACK_AB R21, RZ, R21 ;  /* 0x00000015ff15723e */ /* 0x000fc800000000ff */
[----:B------:R-:W-:Y:S01]  /*3430*/  PRMT R14, R21, 0x7610, R14 ;  /* 0x00007610150e7816 */ /* 0x000fe2000000000e */
[----:B------:R-:W-:-:S05]  /*3440*/  @P0 IMAD.MOV.U32 R21, RZ, RZ, R105 ;  /* 0x000000ffff150224 */ /* 0x000fca00078e0069 */
[----:B------:R0:W-:Y:S01]  /*3450*/  @P0 STG.E.U16 desc[UR38][R20.64+0x40], R14 ;  /* 0x0000400e14000986 */ /* 0x0001e2000c101526 */
[----:B------:R-:W-:-:S13]  /*3460*/  ISETP.GT.AND P0, PT, R3, RZ, P1 ;  /* 0x000000ff0300720c */ /* 0x000fda0000f04270 */
[----:B0-----:R-:W-:Y:S05]  /*3470*/  @!P0 BRA `(.L_x_66) ;  /* 0x0000000000048947 */ /* 0x001fea0003800000 */
[----:B------:R0:W5:Y:S02]  /*3480*/  LDG.E.LTC128B.U16 R116, desc[UR38][R6.64+0x42] ;  /* 0x0000422606747981 */ /* 0x000164000c1e1520 */
.L_x_66:
[----:B------:R-:W-:Y:S05]  /*3490*/  BSYNC B1 ;  /* 0x0000000000017941 */ /* 0x000fea0003800000 */
.L_x_65:
        /* <DEDUP_REMOVED lines=11> */
.L_x_68:
[----:B------:R-:W-:Y:S05]  /*3550*/  BSYNC B1 ;  /* 0x0000000000017941 */ /* 0x000fea0003800000 */
.L_x_67:
        /* <DEDUP_REMOVED lines=9> */
.L_x_70:
[----:B------:R-:W-:Y:S05]  /*35f0*/  BSYNC B1 ;  /* 0x0000000000017941 */ /* 0x000fea0003800000 */
.L_x_69:
        /* <DEDUP_REMOVED lines=11> */
.L_x_72:
[----:B------:R-:W-:Y:S05]  /*36b0*/  BSYNC B1 ;  /* 0x0000000000017941 */ /* 0x000fea0003800000 */
.L_x_71:
[----:B-----5:R-:W-:Y:S01]  /*36c0*/  HADD2.F32 R14, -RZ, R116.H0_H0 ;  /* 0x20000074ff0e7230 */ /* 0x020fe20000004100 */
[----:B------:R-:W-:Y:S01]  /*36d0*/  ISETP.GT.AND P5, PT, R4, 0x29, PT ;  /* 0x000000290400780c */ /* 0x000fe20003fa4270 */
[----:B------:R-:W-:Y:S01]  /*36e0*/  @P0 IMAD.MOV.U32 R20, RZ, RZ, R104 ;  /* 0x000000ffff140224 */ /* 0x000fe200078e0068 */
[----:B------:R-:W-:Y:S02]  /*36f0*/  BSSY B1, `(.L_x_73) ;  /* 0x000000b000017945 */ /* 0x000fe40003800000 */
[----:B------:R-:W-:-:S04]  /*3700*/  FMUL R21, R14, R91 ;  /* 0x0000005b0e157220 */ /* 0x000fc80000400000 */
[----:B------:R-:W-:-:S05]  /*3710*/  FFMA R21, R76, R90, R21 ;  /* 0x0000005a4c157223 */ /* 0x000fca0000000015 */
[----:B------:R-:W-:-:S04]  /*3720*/  F2FP.F16.F32.PACK_AB R21, RZ, R21 ;  /* 0x00000015ff15723e */ /* 0x000fc800000000ff */
[----:B------:R-:W-:Y:S01]  /*3730*/  PRMT R14, R21, 0x7610, R14 ;  /* 0x00007610150e7816 */ /* 0x000fe2000000000e */
[----:B------:R-:W-:-:S05]  /*3740*/  @P0 IMAD.MOV.U32 R21, RZ, RZ, R105 ;  /* 0x000000ffff150224 */ /* 0x000fca00078e0069 */
[----:B------:R1:W-:Y:S01]  /*3750*/  @P0 STG.E.U16 desc[UR38][R20.64+0x50], R14 ;  /* 0x0000500e14000986 */ /* 0x0003e2000c101526 */
[----:B------:R-:W-:Y:S02]  /*3760*/  ISETP.GT.AND P0, PT, R3, RZ, P5 ;  /* 0x000000ff0300720c */ /* 0x000fe40002f04270 */
[----:B-1----:R-:W-:-:S11]  /*3770*/  P2R R14, PR, RZ, 0x20 ;  /* 0x00000020ff0e7803 */ /* 0x002fd60000000000 */
[----:B------:R-:W-:Y:S05]  /*3780*/  @!P0 BRA `(.L_x_74) ;  /* 0x0000000000048947 */ /* 0x000fea0003800000 */
[----:B------:R1:W5:Y:S02]  /*3790*/  LDG.E.LTC128B.U16 R116, desc[UR38][R6.64+0x52] ;  /* 0x0000522606747981 */ /* 0x000364000c1e1520 */
.L_x_74:
[----:B------:R-:W-:Y:S05]  /*37a0*/  BSYNC B1 ;  /* 0x0000000000017941 */ /* 0x000fea0003800000 */
.L_x_73:
        /* <DEDUP_REMOVED lines=11> */
.L_x_76:
[----:B------:R-:W-:Y:S05]  /*3860*/  BSYNC B1 ;  /* 0x0000000000017941 */ /* 0x000fea0003800000 */
.L_x_75:
        /* <DEDUP_REMOVED lines=9> */
.L_x_78:
[----:B------:R-:W-:Y:S05]  /*3900*/  BSYNC B1 ;  /* 0x0000000000017941 */ /* 0x000fea0003800000 */
.L_x_77:
[----:B-----5:R-:W-:Y:S01]  /*3910*/  HADD2.F32 R14, -RZ, R116.H0_H0 ;  /* 0x20000074ff0e7230 */ /* 0x020fe20000004100 */
[----:B------:R-:W-:Y:S01]  /*3920*/  ISETP.GT.AND P3, PT, R4, 0x30, PT ;  /* 0x000000300400780c */ /* 0x000fe20003f64270 */
[----:B------:R-:W-:Y:S03]  /*3930*/  BSSY B1, `(.L_x_79) ;  /* 0x0000008000017945 */ /* 0x000fe60003800000 */
[----:B------:R-:W-:-:S04]  /*3940*/  FMUL R14, R14, R91 ;  /* 0x0000005b0e0e7220 */ /* 0x000fc80000400000 */
[----:B------:R-:W-:-:S05]  /*3950*/  FFMA R14, R79, R90, R14 ;  /* 0x0000005a4f0e7223 */ /* 0x000fca000000000e */
[----:B------:R-:W-:-:S05]  /*3960*/  F2FP.F16.F32.PACK_AB R14, RZ, R14 ;  /* 0x0000000eff0e723e */ /* 0x000fca00000000ff */
[----:B------:R0:W-:Y:S01]  /*3970*/  @P0 STG.E.U16 desc[UR38][R58.64+0x52], R14 ;  /* 0x0000520e3a000986 */ /* 0x0001e2000c101526 */
[----:B------:R-:W-:-:S13]  /*3980*/  ISETP.GT.AND P0, PT, R3, RZ, P3 ;  /* 0x000000ff0300720c */ /* 0x000fda0001f04270 */
[----:B0-----:R-:W-:Y:S05]  /*3990*/  @!P0 BRA `(.L_x_80) ;  /* 0x0000000000048947 */ /* 0x001fea0003800000 */
[----:B------:R0:W5:Y:S02]  /*39a0*/  LDG.E.LTC128B.U16 R116, desc[UR38][R6.64+0x60] ;  /* 0x0000602606747981 */ /* 0x000164000c1e1520 */
.L_x_80:
[----:B------:R-:W-:Y:S05]  /*39b0*/  BSYNC B1 ;  /* 0x0000000000017941 */ /* 0x000fea0003800000 */
.L_x_79:
        /* <DEDUP_REMOVED lines=13> */
.L_x_82:
[----:B------:R-:W-:Y:S05]  /*3a90*/  BSYNC B1 ;  /* 0x0000000000017941 */ /* 0x000fea0003800000 */
.L_x_81:
        /* <DEDUP_REMOVED lines=11> */
.L_x_84:
[----:B------:R-:W-:Y:S05]  /*3b50*/  BSYNC B1 ;  /* 0x0000000000017941 */ /* 0x000fea0003800000 */
.L_x_83:
        /* <DEDUP_REMOVED lines=9> */
.L_x_86:
[----:B------:R-:W-:Y:S05]  /*3bf0*/  BSYNC B1 ;  /* 0x0000000000017941 */ /* 0x000fea0003800000 */
.L_x_85:
        /* <DEDUP_REMOVED lines=10> */
.L_x_88:
[----:B------:R-:W-:Y:S05]  /*3ca0*/  BSYNC B1 ;  /* 0x0000000000017941 */ /* 0x000fea0003800000 */
.L_x_87:
        /* <DEDUP_REMOVED lines=8> */
[----:B------:R-:W-:-:S05]  /*3d30*/  IADD3 R20, P0, R15, R110, RZ ;  /* 0x0000006e0f147210 */ /* 0x000fca0007f1e0ff */
[----:B-1----:R-:W-:Y:S01]  /*3d40*/  IMAD.X R21, R5, 0x1, R111, P0 ;  /* 0x0000000105157824 */ /* 0x002fe200000e066f */
[----:B------:R-:W-:-:S05]  /*3d50*/  IADD3 R64, P0, R15, R110, RZ ;  /* 0x0000006e0f407210 */ /* 0x000fca0007f1e0ff */
[----:B------:R-:W-:Y:S01]  /*3d60*/  IMAD.X R65, R5, 0x1, R111, P0 ;  /* 0x0000000105417824 */ /* 0x000fe200000e066f */
[----:B------:R-:W-:-:S05]  /*3d70*/  IADD3 R14, P0, R15, R104, RZ ;  /* 0x000000680f0e7210 */ /* 0x000fca0007f1e0ff */
[----:B------:R-:W-:Y:S01]  /*3d80*/  IMAD.X R15, R5, 0x1, R105, P0 ;  /* 0x00000001050f7824 */ /* 0x000fe200000e0669 */
[----:B------:R-:W-:-:S04]  /*3d90*/  ISETP.GT.AND P0, PT, R4, 0x39, PT ;  /* 0x000000390400780c */ /* 0x000fc80003f04270 */
[----:B------:R-:W-:-:S13]  /*3da0*/  ISETP.GT.AND P4, PT, R3, RZ, P0 ;  /* 0x000000ff0300720c */ /* 0x000fda0000784270 */
[----:B------:R-:W-:Y:S05]  /*3db0*/  @!P4 BRA `(.L_x_90) ;  /* 0x000000000004c947 */ /* 0x000fea0003800000 */
[----:B------:R1:W5:Y:S02]  /*3dc0*/  LDG.E.LTC128B.U16 R116, desc[UR38][R6.64+0x72] ;  /* 0x0000722606747981 */ /* 0x000364000c1e1520 */
.L_x_90:
[----:B------:R-:W-:Y:S05]  /*3dd0*/  BSYNC B1 ;  /* 0x0000000000017941 */ /* 0x000fea0003800000 */
.L_x_89:
        /* <DEDUP_REMOVED lines=9> */
.L_x_92:
[----:B------:R-:W-:Y:S05]  /*3e70*/  BSYNC B1 ;  /* 0x0000000000017941 */ /* 0x000fea0003800000 */
.L_x_91:
        /* <DEDUP_REMOVED lines=9> */
.L_x_94:
[----:B------:R-:W-:Y:S05]  /*3f10*/  BSYNC B1 ;  /* 0x0000000000017941 */ /* 0x000fea0003800000 */
.L_x_93:
[----:B-----5:R-:W-:-:S05]  /*3f20*/  HADD2.F32 R4, -RZ, R116.H0_H0 ;  /* 0x20000074ff047230 */ /* 0x020fca0000004100 */
[----:B------:R-:W-:-:S04]  /*3f30*/  FMUL R4, R4, R91 ;  /* 0x0000005b04047220 */ /* 0x000fc80000400000 */
[----:B------:R-:W-:-:S05]  /*3f40*/  FFMA R4, R87, R90, R4 ;  /* 0x0000005a57047223 */ /* 0x000fca0000000004 */
[----:B------:R-:W-:-:S04]  /*3f50*/  F2FP.F16.F32.PACK_AB R4, RZ, R4 ;  /* 0x00000004ff04723e */ /* 0x000fc800000000ff */
[----:B-1-34-:R-:W-:-:S05]  /*3f60*/  PRMT R6, R4, 0x7610, R6 ;  /* 0x0000761004067816 */ /* 0x01afca0000000006 */
[----:B------:R1:W-:Y:S01]  /*3f70*/  @P4 STG.E.U16 desc[UR38][R58.64+0x72], R6 ;  /* 0x000072063a004986 */ /* 0x0003e2000c101526 */
[----:B------:R-:W-:-:S13]  /*3f80*/  ISETP.GT.AND P4, PT, R3, 0x80, P6 ;  /* 0x000000800300780c */ /* 0x000fda0003784270 */
[----:B------:R-:W3:Y:S01]  /*3f90*/  @P4 LDG.E.LTC128B.U16 R116, desc[UR38][R62.64] ;  /* 0x000000263e744981 */ /* 0x000ee2000c1e1520 */
[----:B------:R-:W-:Y:S01]  /*3fa0*/  BSSY B1, `(.L_x_95) ;  /* 0x000000a000017945 */ /* 0x000fe20003800000 */
[----:B---3--:R-:W-:-:S05]  /*3fb0*/  HADD2.F32 R4, -RZ, R116.H0_H0 ;  /* 0x20000074ff047230 */ /* 0x008fca0000004100 */
[----:B------:R-:W-:-:S04]  /*3fc0*/  FMUL R5, R4, R91 ;  /* 0x0000005b04057220 */ /* 0x000fc80000400000 */
[----:B------:R-:W-:-:S05]  /*3fd0*/  FFMA R5, R24, R90, R5 ;  /* 0x0000005a18057223 */ /* 0x000fca0000000005 */
[----:B------:R-:W-:-:S05]  /*3fe0*/  F2FP.F16.F32.PACK_AB R5, RZ, R5 ;  /* 0x00000005ff05723e */ /* 0x000fca00000000ff */
[----:B------:R1:W-:Y:S01]  /*3ff0*/  @P4 STG.E.U16 desc[UR38][R14.64], R5 ;  /* 0x000000050e004986 */ /* 0x0003e2000c101526 */
[----:B------:R-:W-:-:S04]  /*4000*/  ISETP.NE.AND P4, PT, R118, RZ, PT ;  /* 0x000000ff7600720c */ /* 0x000fc80003f85270 */
[----:B------:R-:W-:-:S13]  /*4010*/  ISETP.GT.AND P4, PT, R3, 0x80, P4 ;  /* 0x000000800300780c */ /* 0x000fda0002784270 */
[----:B-1----:R-:W-:Y:S05]  /*4020*/  @!P4 BRA `(.L_x_96) ;  /* 0x000000000004c947 */ /* 0x002fea0003800000 */
[----:B------:R1:W5:Y:S02]  /*4030*/  LDG.E.LTC128B.U16 R116, desc[UR38][R60.64+0x2] ;  /* 0x000002263c747981 */ /* 0x000364000c1e1520 */
.L_x_96:
[----:B------:R-:W-:Y:S05]  /*4040*/  BSYNC B1 ;  /* 0x0000000000017941 */ /* 0x000fea0003800000 */
.L_x_95:
[----:B-----5:R-:W-:Y:S01]  /*4050*/  HADD2.F32 R4, -RZ, R116.H0_H0 ;  /* 0x20000074ff047230 */ /* 0x020fe20000004100 */
[----:B------:R-:W-:Y:S01]  /*4060*/  ISETP.GT.AND P6, PT, R3, 0x88, P6 ;  /* 0x000000880300780c */ /* 0x000fe200037c4270 */
        /* <DEDUP_REMOVED lines=8> */
[----:B------:R-:W-:Y:S05]  /*40f0*/  @!P6 BRA `(.L_x_98) ;  /* 0x000000000004e947 */ /* 0x000fea0003800000 */
[----:B------:R4:W5:Y:S02]  /*4100*/  LDG.E.LTC128B.U16 R116, desc[UR38][R8.64] ;  /* 0x0000002608747981 */ /* 0x000964000c1e1520 */
.L_x_98:
[----:B------:R-:W-:Y:S05]  /*4110*/  BSYNC B1 ;  /* 0x0000000000017941 */ /* 0x000fea0003800000 */
.L_x_97:
[----:B---3-5:R-:W-:Y:S01]  /*4120*/  HADD2.F32 R4, -RZ, R116.H0_H0 ;  /* 0x20000074ff047230 */ /* 0x028fe20000004100 */
[----:B------:R-:W-:Y:S01]  /*4130*/  ISETP.NE.AND P4, PT, R118, RZ, PT ;  /* 0x000000ff7600720c */ /* 0x000fe20003f85270 */
[----:B------:R-:W-:Y:S03]  /*4140*/  BSSY B1, `(.L_x_99) ;  /* 0x0000008000017945 */ /* 0x000fe60003800000 */
[----:B------:R-:W-:Y:S01]  /*4150*/  FMUL R5, R4, R91 ;  /* 0x0000005b04057220 */ /* 0x000fe20000400000 */
[----:B------:R-:W-:-:S03]  /*4160*/  ISETP.GT.AND P4, PT, R3, 0x88, P4 ;  /* 0x000000880300780c */ /* 0x000fc60002784270 */
[----:B------:R-:W-:-:S05]  /*4170*/  FFMA R5, R26, R90, R5 ;  /* 0x0000005a1a057223 */ /* 0x000fca0000000005 */
[----:B------:R-:W-:-:S05]  /*4180*/  F2FP.F16.F32.PACK_AB R5, RZ, R5 ;  /* 0x00000005ff05723e */ /* 0x000fca00000000ff */
[----:B------:R3:W-:Y:S01]  /*4190*/  @P6 STG.E.U16 desc[UR38][R20.64], R5 ;  /* 0x0000000514006986 */ /* 0x0007e2000c101526 */
[----:B------:R-:W-:Y:S05]  /*41a0*/  @!P4 BRA `(.L_x_100) ;  /* 0x000000000004c947 */ /* 0x000fea0003800000 */
[----:B------:R0:W5:Y:S02]  /*41b0*/  LDG.E.LTC128B.U16 R116, desc[UR38][R12.64+0x2] ;  /* 0x000002260c747981 */ /* 0x000164000c1e1520 */
.L_x_100:
[----:B------:R-:W-:Y:S05]  /*41c0*/  BSYNC B1 ;  /* 0x0000000000017941 */ /* 0x000fea0003800000 */
.L_x_99:
[----:B-----5:R-:W-:Y:S01]  /*41d0*/  HADD2.F32 R4, -RZ, R116.H0_H0 ;  /* 0x20000074ff047230 */ /* 0x020fe20000004100 */
[----:B------:R-:W-:Y:S01]  /*41e0*/  ISETP.NE.AND P6, PT, R117, RZ, PT ;  /* 0x000000ff7500720c */ /* 0x000fe20003fc5270 */
[----:B------:R-:W-:Y:S03]  /*41f0*/  BSSY B1, `(.L_x_101) ;  /* 0x0000008000017945 */ /* 0x000fe60003800000 */
[----:B------:R-:W-:-:S04]  /*4200*/  FMUL R4, R4, R91 ;  /* 0x0000005b04047220 */ /* 0x000fc80000400000 */
[----:B------:R-:W-:-:S05]  /*4210*/  FFMA R4, R27, R90, R4 ;  /* 0x0000005a1b047223 */ /* 0x000fca0000000004 */
[----:B------:R-:W-:-:S05]  /*4220*/  F2FP.F16.F32.PACK_AB R4, RZ, R4 ;  /* 0x00000004ff04723e */ /* 0x000fca00000000ff */
[----:B------:R0:W-:Y:S01]  /*4230*/  @P4 STG.E.U16 desc[UR38][R64.64+0x2], R4 ;  /* 0x0000020440004986 */ /* 0x0001e2000c101526 */
[----:B------:R-:W-:-:S13]  /*4240*/  ISETP.GT.AND P4, PT, R3, 0x80, P6 ;  /* 0x000000800300780c */ /* 0x000fda0003784270 */
[----:B0-----:R-:W-:Y:S05]  /*4250*/  @!P4 BRA `(.L_x_102) ;  /* 0x000000000004c947 */ /* 0x001fea0003800000 */
[----:B------:R0:W5:Y:S02]  /*4260*/  LDG.E.LTC128B.U16 R116, desc[UR38][R60.64+0x10] ;  /* 0x000010263c747981 */ /* 0x000164000c1e1520 */
.L_x_102:
[----:B------:R-:W-:Y:S05]  /*4270*/  BSYNC B1 ;  /* 0x0000000000017941 */ /* 0x000fea0003800000 */
.L_x_101:
[----:B-----5:R-:W-:Y:S01]  /*4280*/  HADD2.F32 R4, -RZ, R116.H0_H0 ;  /* 0x20000074ff047230 */ /* 0x020fe20000004100 */
[----:B------:R-:W-:Y:S01]  /*4290*/  ISETP.NE.AND P6, PT, R119, RZ, PT ;  /* 0x000000ff7700720c */ /* 0x000fe20003fc5270 */
[----:B------:R-:W-:Y:S03]  /*42a0*/  BSSY B1, `(.L_x_103) ;  /* 0x000000b000017945 */ /* 0x000fe60003800000 */
[----:B---3--:R-:W-:Y:S01]  /*42b0*/  FMUL R5, R4, R91 ;  /* 0x0000005b04057220 */ /* 0x008fe20000400000 */
[----:B------:R-:W-:-:S03]  /*42c0*/  @P4 IMAD.MOV.U32 R4, RZ, RZ, R14 ;  /* 0x000000ffff044224 */ /* 0x000fc600078e000e */
[----:B------:R-:W-:-:S05]  /*42d0*/  FFMA R5, R28, R90, R5 ;  /* 0x0000005a1c057223 */ /* 0x000fca0000000005 */
[----:B------:R-:W-:-:S04]  /*42e0*/  F2FP.F16.F32.PACK_AB R5, RZ, R5 ;  /* 0x00000005ff05723e */ /* 0x000fc800000000ff */
[----:B------:R-:W-:Y:S01]  /*42f0*/  PRMT R6, R5, 0x7610, R6 ;  /* 0x0000761005067816 */ /* 0x000fe20000000006 */
[----:B------:R-:W-:-:S05]  /*4300*/  @P4 IMAD.MOV.U32 R5, RZ, RZ, R15 ;  /* 0x000000ffff054224 */ /* 0x000fca00078e000f */
[----:B------:R3:W-:Y:S01]  /*4310*/  @P4 STG.E.U16 desc[UR38][R4.64+0x10], R6 ;  /* 0x0000100604004986 */ /* 0x0007e2000c101526 */
[----:B------:R-:W-:-:S13]  /*4320*/  ISETP.GT.AND P4, PT, R3, 0x80, P6 ;  /* 0x000000800300780c */ /* 0x000fda0003784270 */
[----:B---3--:R-:W-:Y:S05]  /*4330*/  @!P4 BRA `(.L_x_104) ;  /* 0x000000000004c947 */ /* 0x008fea0003800000 */
[----:B------:R3:W5:Y:S02]  /*4340*/  LDG.E.LTC128B.U16 R116, desc[UR38][R60.64+0x12] ;  /* 0x000012263c747981 */ /* 0x000764000c1e1520 */
.L_x_104:
[----:B------:R-:W-:Y:S05]  /*4350*/  BSYNC B1 ;  /* 0x0000000000017941 */ /* 0x000fea0003800000 */
.L_x_103:
[----:B-----5:R-:W-:Y:S01]  /*4360*/  HADD2.F32 R4, -RZ, R116.H0_H0 ;  /* 0x20000074ff047230 */ /* 0x020fe20000004100 */
[----:B------:R-:W-:Y:S01]  /*4370*/  BSSY B1, `(.L_x_105) ;  /* 0x000000c000017945 */ /* 0x000fe20003800000 */
[----:B------:R-:W-:-:S03]  /*4380*/  @P4 IMAD.MOV.U32 R5, RZ, RZ, R15 ;  /* 0x000000ffff054224 */ /* 0x000fc600078e000f */
[----:B------:R-:W-:-:S04]  /*4390*/  FMUL R4, R4, R91 ;  /* 0x0000005b04047220 */ /* 0x000fc80000400000 */
[----:B------:R-:W-:-:S05]  /*43a0*/  FFMA R4, R29, R90, R4 ;  /* 0x0000005a1d047223 */ /* 0x000fca0000000004 */
[----:B------:R-:W-:-:S04]  /*43b0*/  F2FP.F16.F32.PACK_AB R4, RZ, R4 ;  /* 0x00000004ff04723e */ /* 0x000fc800000000ff */
[----:B------:R-:W-:Y:S01]  /*43c0*/  PRMT R6, R4, 0x7610, R6 ;  /* 0x0000761004067816 */ /* 0x000fe20000000006 */
[----:B------:R-:W-:-:S05]  /*43d0*/  @P4 IMAD.MOV.U32 R4, RZ, RZ, R14 ;  /* 0x000000ffff044224 */ /* 0x000fca00078e000e */
[----:B------:R0:W-:Y:S01]  /*43e0*/  @P4 STG.E.U16 desc[UR38][R4.64+0x12], R6 ;  /* 0x0000120604004986 */ /* 0x0001e2000c101526 */
[----:B------:R-:W-:-:S04]  /*43f0*/  ISETP.NE.AND P4, PT, R117, RZ, PT ;  /* 0x000000ff7500720c */ /* 0x000fc80003f85270 */
[----:B------:R-:W-:-:S13]  /*4400*/  ISETP.GT.AND P4, PT, R3, 0x88, P4 ;  /* 0x000000880300780c */ /* 0x000fda0002784270 */
[----:B0-----:R-:W-:Y:S05]  /*4410*/  @!P4 BRA `(.L_x_106) ;  /* 0x000000000004c947 */ /* 0x001fea0003800000 */
[----:B------:R0:W5:Y:S02]  /*4420*/  LDG.E.LTC128B.U16 R116, desc[UR38][R12.64+0x10] ;  /* 0x000010260c747981 */ /* 0x000164000c1e1520 */
.L_x_106:
[----:B------:R-:W-:Y:S05]  /*4430*/  BSYNC B1 ;  /* 0x0000000000017941 */ /* 0x000fea0003800000 */
.L_x_105:
        /* <DEDUP_REMOVED lines=9> */
.L_x_108:
[----:B------:R-:W-:Y:S05]  /*44d0*/  BSYNC B1 ;  /* 0x0000000000017941 */ /* 0x000fea0003800000 */
.L_x_107:
[----:B-----5:R-:W-:Y:S01]  /*44e0*/  HADD2.F32 R4, -RZ, R116.H0_H0 ;  /* 0x20000074ff047230 */ /* 0x020fe20000004100 */
[----:B------:R-:W-:Y:S01]  /*44f0*/  ISETP.NE.AND P6, PT, R120, RZ, PT ;  /* 0x000000ff7800720c */ /* 0x000fe20003fc5270 */
        /* <DEDUP_REMOVED lines=8> */
[----:B------:R-:W-:-:S13]  /*4580*/  ISETP.GT.AND P4, PT, R3, 0x80, P6 ;  /* 0x000000800300780c */ /* 0x000fda0003784270 */
[----:B0-----:R-:W-:Y:S05]  /*4590*/  @!P4 BRA `(.L_x_110) ;  /* 0x000000000004c947 */ /* 0x001fea0003800000 */
[----:B------:R0:W5:Y:S02]  /*45a0*/  LDG.E.LTC128B.U16 R116, desc[UR38][R60.64+0x20] ;  /* 0x000020263c747981 */ /* 0x000164000c1e1520 */
.L_x_110:
[----:B------:R-:W-:Y:S05]  /*45b0*/  BSYNC B1 ;  /* 0x0000000000017941 */ /* 0x000fea0003800000 */
.L_x_109:
[----:B-----5:R-:W-:Y:S01]  /*45c0*/  HADD2.F32 R4, -RZ, R116.H0_H0 ;  /* 0x20000074ff047230 */ /* 0x020fe20000004100 */
[----:B------:R-:W-:Y:S01]  /*45d0*/  ISETP.NE.AND P6, PT, R23, RZ, PT ;  /* 0x000000ff1700720c */ /* 0x000fe20003fc5270 */
[----:B------:R-:W-:Y:S03]  /*45e0*/  BSSY B1, `(.L_x_111) ;  /* 0x000000b000017945 */ /* 0x000fe60003800000 */
[----:B------:R-:W-:Y:S01]  /*45f0*/  FMUL R5, R4, R91 ;  /* 0x0000005b04057220 */ /* 0x000fe20000400000 */
[----:B------:R-:W-:-:S03]  /*4600*/  @P4 IMAD.MOV.U32 R4, RZ, RZ, R14 ;  /* 0x000000ffff044224 */ /* 0x000fc600078e000e */
        /* <DEDUP_REMOVED lines=8> */
.L_x_112:
[----:B------:R-:W-:Y:S05]  /*4690*/  BSYNC B1 ;  /* 0x0000000000017941 */ /* 0x000fea0003800000 */
.L_x_111:
        /* <DEDUP_REMOVED lines=13> */
.L_x_114:
[----:B------:R-:W-:Y:S05]  /*4770*/  BSYNC B1 ;  /* 0x0000000000017941 */ /* 0x000fea0003800000 */
.L_x_113:
[----:B-----5:R-:W-:Y:S01]  /*4780*/  HADD2.F32 R4, -RZ, R116.H0_H0 ;  /* 0x20000074ff047230 */ /* 0x020fe20000004100 */
[----:B------:R-:W-:Y:S04]  /*4790*/  BSSY B1, `(.L_x_115) ;  /* 0x000000b000017945 */ /* 0x000fe80003800000 */
        /* <DEDUP_REMOVED lines=10> */
.L_x_116:
[----:B------:R-:W-:Y:S05]  /*4840*/  BSYNC B1 ;  /* 0x0000000000017941 */ /* 0x000fea0003800000 */
.L_x_115:
        /* <DEDUP_REMOVED lines=13> */
.L_x_118:
[----:B------:R-:W-:Y:S05]  /*4920*/  BSYNC B1 ;  /* 0x0000000000017941 */ /* 0x000fea0003800000 */
.L_x_117:
        /* <DEDUP_REMOVED lines=13> */
.L_x_120:
[----:B------:R-:W-:Y:S05]  /*4a00*/  BSYNC B1 ;  /* 0x0000000000017941 */ /* 0x000fea0003800000 */
.L_x_119:
        /* <DEDUP_REMOVED lines=13> */
.L_x_122:
[----:B------:R-:W-:Y:S05]  /*4ae0*/  BSYNC B1 ;  /* 0x0000000000017941 */ /* 0x000fea0003800000 */
.L_x_121:
        /* <DEDUP_REMOVED lines=12> */
.L_x_124:
[----:B------:R-:W-:Y:S05]  /*4bb0*/  BSYNC B1 ;  /* 0x0000000000017941 */ /* 0x000fea0003800000 */
.L_x_123:
        /* <DEDUP_REMOVED lines=13> */
.L_x_126:
[----:B------:R-:W-:Y:S05]  /*4c90*/  BSYNC B1 ;  /* 0x0000000000017941 */ /* 0x000fea0003800000 */
.L_x_125:
        /* <DEDUP_REMOVED lines=13> */
.L_x_128:
[----:B------:R-:W-:Y:S05]  /*4d70*/  BSYNC B1 ;  /* 0x0000000000017941 */ /* 0x000fea0003800000 */
.L_x_127:
        /* <DEDUP_REMOVED lines=13> */
.L_x_130:
[----:B------:R-:W-:Y:S05]  /*4e50*/  BSYNC B1 ;  /* 0x0000000000017941 */ /* 0x000fea0003800000 */
.L_x_129:
        /* <DEDUP_REMOVED lines=12> */
.L_x_132:
[----:B------:R-:W-:Y:S05]  /*4f20*/  BSYNC B1 ;  /* 0x0000000000017941 */ /* 0x000fea0003800000 */
.L_x_131:
        /* <DEDUP_REMOVED lines=13> */
.L_x_134:
[----:B------:R-:W-:Y:S05]  /*5000*/  BSYNC B1 ;  /* 0x0000000000017941 */ /* 0x000fea0003800000 */
.L_x_133:
        /* <DEDUP_REMOVED lines=12> */
.L_x_136:
[----:B------:R-:W-:Y:S05]  /*50d0*/  BSYNC B1 ;  /* 0x0000000000017941 */ /* 0x000fea0003800000 */
.L_x_135:
        /* <DEDUP_REMOVED lines=12> */
.L_x_138:
[----:B------:R-:W-:Y:S05]  /*51a0*/  BSYNC B1 ;  /* 0x0000000000017941 */ /* 0x000fea0003800000 */
.L_x_137:
[----:B-----5:R-:W-:Y:S01]  /*51b0*/  HADD2.F32 R4, -RZ, R116.H0_H0 ;  /* 0x20000074ff047230 */ /* 0x020fe20000004100 */
[----:B------:R-:W-:Y:S01]  /*51c0*/  ISETP.GT.AND P5, PT, R3, 0x88, P5 ;  /* 0x000000880300780c */ /* 0x000fe20002fa4270 */
        /* <DEDUP_REMOVED lines=8> */
[----:B------:R-:W-:Y:S05]  /*5250*/  @!P5 BRA `(.L_x_140) ;  /* 0x000000000004d947 */ /* 0x000fea0003800000 */
[----:B------:R0:W5:Y:S02]  /*5260*/  LDG.E.LTC128B.U16 R116, desc[UR38][R12.64+0x52] ;  /* 0x000052260c747981 */ /* 0x000164000c1e1520 */
.L_x_140:
[----:B------:R-:W-:Y:S05]  /*5270*/  BSYNC B1 ;  /* 0x0000000000017941 */ /* 0x000fea0003800000 */
.L_x_139:
[----:B0----5:R-:W-:Y:S01]  /*5280*/  HADD2.F32 R4, -RZ, R116.H0_H0 ;  /* 0x20000074ff047230 */ /* 0x021fe20000004100 */
        /* <DEDUP_REMOVED lines=11> */
.L_x_142:
[----:B------:R-:W-:Y:S05]  /*5340*/  BSYNC B1 ;  /* 0x0000000000017941 */ /* 0x000fea0003800000 */
.L_x_141:
[----:B0----5:R-:W-:Y:S01]  /*5350*/  HADD2.F32 R4, -RZ, R116.H0_H0 ;  /* 0x20000074ff047230 */ /* 0x021fe20000004100 */
        /* <DEDUP_REMOVED lines=11> */
.L_x_144:
[----:B------:R-:W-:Y:S05]  /*5410*/  BSYNC B1 ;  /* 0x0000000000017941 */ /* 0x000fea0003800000 */
.L_x_143:
        /* <DEDUP_REMOVED lines=12> */
.L_x_146:
[----:B------:R-:W-:Y:S05]  /*54e0*/  BSYNC B1 ;  /* 0x0000000000017941 */ /* 0x000fea0003800000 */
.L_x_145:
        /* <DEDUP_REMOVED lines=12> */
.L_x_148:
[----:B------:R-:W-:Y:S05]  /*55b0*/  BSYNC B1 ;  /* 0x0000000000017941 */ /* 0x000fea0003800000 */
.L_x_147:
        /* <DEDUP_REMOVED lines=12> */
.L_x_150:
[----:B------:R-:W-:Y:S05]  /*5680*/  BSYNC B1 ;  /* 0x0000000000017941 */ /* 0x000fea0003800000 */
.L_x_149:
        /* <DEDUP_REMOVED lines=12> */
.L_x_152:
[----:B------:R-:W-:Y:S05]  /*5750*/  BSYNC B1 ;  /* 0x0000000000017941 */ /* 0x000fea0003800000 */
.L_x_151:
        /* <DEDUP_REMOVED lines=9> */
.L_x_154:
[----:B------:R-:W-:Y:S05]  /*57f0*/  BSYNC B1 ;  /* 0x0000000000017941 */ /* 0x000fea0003800000 */
.L_x_153:
        /* <DEDUP_REMOVED lines=12> */
.L_x_156:
[----:B------:R-:W-:Y:S05]  /*58c0*/  BSYNC B1 ;  /* 0x0000000000017941 */ /* 0x000fea0003800000 */
.L_x_155:
[----:B------:R-:W-:Y:S05]  /*58d0*/  @!P0 BRA `(.L_x_157) ;  /* 0x0000001400848947 */ /* 0x000fea0003800000 */
[----:B-----5:R-:W-:-:S05]  /*58e0*/  HADD2.F32 R116, -RZ, R116.H0_H0 ;  /* 0x20000074ff747230 */ /* 0x020fca0000004100 */
[----:B------:R-:W-:-:S04]  /*58f0*/  FMUL R116, R116, R91 ;  /* 0x0000005b74747220 */ /* 0x000fc80000400000 */
[----:B------:R-:W-:-:S05]  /*5900*/  FFMA R116, R55, R90, R116 ;  /* 0x0000005a37747223 */ /* 0x000fca0000000074 */
[----:B------:R-:W-:-:S05]  /*5910*/  F2FP.F16.F32.PACK_AB R116, RZ, R116 ;  /* 0x00000074ff74723e */ /* 0x000fca00000000ff */
[----:B------:R0:W-:Y:S01]  /*5920*/  STG.E.U16 desc[UR38][R10.64+0x72], R116 ;  /* 0x000072740a007986 */ /* 0x0001e2000c101526 */
[----:B------:R-:W-:Y:S05]  /*5930*/  BRA `(.L_x_157) ;  /* 0x00000014006c7947 */ /* 0x000fea0003800000 */
.L_x_34:
[----:B------:R-:W-:Y:S01]  /*5940*/  ULDC.64 UR4, c[0x0][0x5c0] ;  /* 0x0001700000047ab9 */ /* 0x000fe20000000a00 */
[-C--:B------:R-:W-:Y:S01]  /*5950*/  FMUL R56, R56, R90.reuse ;  /* 0x0000005a38387220 */ /* 0x080fe20000400000 */
[----:B------:R-:W-:Y:S01]  /*5960*/  LEA R10, P1, R112, UR4, 0x1 ;  /* 0x00000004700a7c11 */ /* 0x000fe2000f8208ff */
[----:B------:R-:W-:Y:S01]  /*5970*/  IMAD.SHL.U32 R7, R92, 0x2, RZ ;  /* 0x000000025c077824 */ /* 0x000fe200078e00ff */
[----:B------:R-:W-:Y:S01]  /*5980*/  ISETP.GT.AND P3, PT, R4, 0x1, PT ;  /* 0x000000010400780c */ /* 0x000fe20003f64270 */
[----:B------:R-:W-:Y:S01]  /*5990*/  FMUL R57, R57, R90 ;  /* 0x0000005a39397220 */ /* 0x000fe20000400000 */
[----:B------:R-:W-:Y:S01]  /*59a0*/  F2FP.F16.F32.PACK_AB R56, RZ, R56 ;  /* 0x00000038ff38723e */ /* 0x000fe200000000ff */
[-C--:B------:R-:W-:Y:S01]  /*59b0*/  FMUL R58, R58, R90.reuse ;  /* 0x0000005a3a3a7220 */ /* 0x080fe20000400000 */
[----:B------:R-:W-:Y:S01]  /*59c0*/  LEA.HI.X R11, R112, UR5, R105, 0x1, P1 ;  /* 0x00000005700b7c11 */ /* 0x000fe200088f0c69 */
[-C--:B------:R-:W-:Y:S01]  /*59d0*/  FMUL R59, R59, R90.reuse ;  /* 0x0000005a3b3b7220 */ /* 0x080fe20000400000 */
[----:B------:R-:W-:Y:S01]  /*59e0*/  ISETP.GT.AND P1, PT, R3, RZ, P3 ;  /* 0x000000ff0300720c */ /* 0x000fe20001f24270 */
[----:B------:R-:W-:Y:S01]  /*59f0*/  IMAD.SHL.U32 R23, R93, 0x2, RZ ;  /* 0x000000025d177824 */ /* 0x000fe200078e00ff */
[----:B------:R-:W-:Y:S01]  /*5a00*/  ISETP.GT.AND P2, PT, R3, 0x8, P6 ;  /* 0x000000080300780c */ /* 0x000fe20003744270 */
[----:B------:R-:W-:Y:S01]  /*5a10*/  @P0 STG.E.U16 desc[UR38][R10.64], R56 ;  /* 0x000000380a000986 */ /* 0x000fe2000c101526 */
[----:B------:R-:W-:Y:S01]  /*5a20*/  SHF.L.U64.HI R5, R92, 0x1, R95 ;  /* 0x000000015c057819 */ /* 0x000fe2000001025f */
[----:B------:R-:W-:Y:S01]  /*5a30*/  FMUL R60, R60, R90 ;  /* 0x0000005a3c3c7220 */ /* 0x000fe20000400000 */
[----:B------:R-:W-:Y:S01]  /*5a40*/  IADD3 R8, P0, R7, R10, RZ ;  /* 0x0000000a07087210 */ /* 0x000fe20007f1e0ff */
[-C--:B------:R-:W-:Y:S01]  /*5a50*/  FMUL R61, R61, R90.reuse ;  /* 0x0000005a3d3d7220 */ /* 0x080fe20000400000 */
[----:B------:R-:W-:Y:S01]  /*5a60*/  F2FP.F16.F32.PACK_AB R57, RZ, R57 ;  /* 0x00000039ff39723e */ /* 0x000fe200000000ff */
[----:B------:R-:W-:Y:S01]  /*5a70*/  FMUL R63, R63, R90 ;  /* 0x0000005a3f3f7220 */ /* 0x000fe20000400000 */
[----:B------:R-:W-:Y:S01]  /*5a80*/  F2FP.F16.F32.PACK_AB R58, RZ, R58 ;  /* 0x0000003aff3a723e */ /* 0x000fe200000000ff */
[----:B------:R-:W-:Y:S01]  /*5a90*/  IMAD.X R9, R5, 0x1, R11, P0 ;  /* 0x0000000105097824 */ /* 0x000fe200000e060b */
[----:B------:R-:W-:Y:S01]  /*5aa0*/  ISETP.GT.AND P0, PT, R3, 0x8, P3 ;  /* 0x000000080300780c */ /* 0x000fe20001f04270 */
[----:B------:R-:W-:Y:S01]  /*5ab0*/  @P1 STG.E.U16 desc[UR38][R10.64+0x2], R57 ;  /* 0x000002390a001986 */ /* 0x000fe2000c101526 */
[----:B------:R-:W-:Y:S01]  /*5ac0*/  F2FP.F16.F32.PACK_AB R59, RZ, R59 ;  /* 0x0000003bff3b723e */ /* 0x000fe200000000ff */
[----:B------:R-:W-:Y:S01]  /*5ad0*/  FMUL R62, R62, R90 ;  /* 0x0000005a3e3e7220 */ /* 0x000fe20000400000 */
[----:B------:R-:W-:Y:S01]  /*5ae0*/  SHF.L.U64.HI R13, R93, 0x1, R94 ;  /* 0x000000015d0d7819 */ /* 0x000fe2000001025e */
[----:B------:R-:W-:Y:S01]  /*5af0*/  @P2 STG.E.U16 desc[UR38][R8.64], R58 ;  /* 0x0000003a08002986 */ /* 0x000fe2000c101526 */
[----:B------:R-:W-:Y:S01]  /*5b00*/  IADD3 R6, P1, P2, R23, R10, R7 ;  /* 0x0000000a17067210 */ /* 0x000fe20007a3e007 */
[-C--:B------:R-:W-:Y:S01]  /*5b10*/  FMUL R64, R64, R90.reuse ;  /* 0x0000005a40407220 */ /* 0x080fe20000400000 */
[C---:B------:R-:W-:Y:S01]  /*5b20*/  ISETP.GT.AND P4, PT, R4.reuse, 0x8, PT ;  /* 0x000000080400780c */ /* 0x040fe20003f84270 */
[-C--:B------:R-:W-:Y:S01]  /*5b30*/  FMUL R65, R65, R90.reuse ;  /* 0x0000005a41417220 */ /* 0x080fe20000400000 */
[----:B------:R-:W-:Y:S01]  /*5b40*/  ISETP.GT.AND P3, PT, R4, 0x9, PT ;  /* 0x000000090400780c */ /* 0x000fe20003f64270 */
[-C--:B------:R-:W-:Y:S01]  /*5b50*/  FMUL R66, R66, R90.reuse ;  /* 0x0000005a42427220 */ /* 0x080fe20000400000 */
[----:B------:R-:W-:Y:S01]  /*5b60*/  IADD3.X R7, R13, R11, R5, P1, P2 ;  /* 0x0000000b0d077210 */ /* 0x000fe20000fe4405 */
[----:B------:R-:W-:Y:S01]  /*5b70*/  @P0 STG.E.U16 desc[UR38][R8.64+0x2], R59 ;  /* 0x0000023b08000986 */ /* 0x000fe2000c101526 */
[----:B------:R-:W-:Y:S01]  /*5b80*/  ISETP.GT.AND P1, PT, R3, RZ, P4 ;  /* 0x000000ff0300720c */ /* 0x000fe20002724270 */
[-C--:B------:R-:W-:Y:S01]  /*5b90*/  FMUL R67, R67, R90.reuse ;  /* 0x0000005a43437220 */ /* 0x080fe20000400000 */
[----:B------:R-:W-:Y:S01]  /*5ba0*/  ISETP.GT.AND P0, PT, R3, RZ, P3 ;  /* 0x000000ff0300720c */ /* 0x000fe20001f04270 */
[----:B------:R-:W-:Y:S01]  /*5bb0*/  FMUL R68, R68, R90 ;  /* 0x0000005a44447220 */ /* 0x000fe20000400000 */
[----:B------:R-:W-:Y:S01]  /*5bc0*/  F2FP.F16.F32.PACK_AB R60, RZ, R60 ;  /* 0x0000003cff3c723e */ /* 0x000fe200000000ff */
[-C--:B------:R-:W-:Y:S01]  /*5bd0*/  FMUL R69, R69, R90.reuse ;  /* 0x0000005a45457220 */ /* 0x080fe20000400000 */
[----:B------:R-:W-:Y:S01]  /*5be0*/  F2FP.F16.F32.PACK_AB R61, RZ, R61 ;  /* 0x0000003dff3d723e */ /* 0x000fe200000000ff */
[-C--:B------:R-:W-:Y:S01]  /*5bf0*/  FMUL R70, R70, R90.reuse ;  /* 0x0000005a46467220 */ /* 0x080fe20000400000 */
[----:B------:R-:W-:Y:S01]  /*5c00*/  F2FP.F16.F32.PACK_AB R63, RZ, R63 ;  /* 0x0000003fff3f723e */ /* 0x000fe200000000ff */
[----:B------:R-:W-:Y:S01]  /*5c10*/  FMUL R71, R71, R90 ;  /* 0x0000005a47477220 */ /* 0x000fe20000400000 */
[----:B------:R-:W-:Y:S01]  /*5c20*/  F2FP.F16.F32.PACK_AB R62, RZ, R62 ;  /* 0x0000003eff3e723e */ /* 0x000fe200000000ff */
[----:B------:R-:W-:Y:S01]  /*5c30*/  FMUL R72, R72, R90 ;  /* 0x0000005a48487220 */ /* 0x000fe20000400000 */
[----:B------:R-:W-:Y:S01]  /*5c40*/  F2FP.F16.F32.PACK_AB R64, RZ, R64 ;  /* 0x00000040ff40723e */ /* 0x000fe200000000ff */
[----:B------:R-:W-:Y:S01]  /*5c50*/  @P1 STG.E.U16 desc[UR38][R10.64+0x10], R60 ;  /* 0x0000103c0a001986 */ /* 0x000fe2000c101526 */
[----:B------:R-:W-:Y:S01]  /*5c60*/  ISETP.GT.AND P1, PT, R3, 0x8, P4 ;  /* 0x000000080300780c */ /* 0x000fe20002724270 */
[-C--:B------:R-:W-:Y:S01]  /*5c70*/  FMUL R73, R73, R90.reuse ;  /* 0x0000005a49497220 */ /* 0x080fe20000400000 */
[----:B------:R-:W-:Y:S01]  /*5c80*/  ISETP.GT.AND P2, PT, R4, 0x11, PT ;  /* 0x000000110400780c */ /* 0x000fe20003f44270 */
[----:B------:R-:W-:Y:S01]  /*5c90*/  @P0 STG.E.U16 desc[UR38][R10.64+0x12], R61 ;  /* 0x0000123d0a000986 */ /* 0x000fe2000c101526 */
[----:B------:R-:W-:Y:S01]  /*5ca0*/  ISETP.GT.AND P0, PT, R3, 0x8, P3 ;  /* 0x000000080300780c */ /* 0x000fe20001f04270 */
[-C--:B------:R-:W-:Y:S01]  /*5cb0*/  FMUL R74, R74, R90.reuse ;  /* 0x0000005a4a4a7220 */ /* 0x080fe20000400000 */
[----:B------:R-:W-:Y:S01]  /*5cc0*/  ISETP.GT.AND P3, PT, R4, 0x10, PT ;  /* 0x000000100400780c */ /* 0x000fe20003f64270 */
[-C--:B------:R-:W-:Y:S01]  /*5cd0*/  FMUL R75, R75, R90.reuse ;  /* 0x0000005a4b4b7220 */ /* 0x080fe20000400000 */
[----:B------:R-:W-:Y:S01]  /*5ce0*/  F2FP.F16.F32.PACK_AB R65, RZ, R65 ;  /* 0x00000041ff41723e */ /* 0x000fe200000000ff */
[----:B------:R-:W-:Y:S01]  /*5cf0*/  FMUL R76, R76, R90 ;  /* 0x0000005a4c4c7220 */ /* 0x000fe20000400000 */
[----:B------:R-:W-:Y:S01]  /*5d00*/  F2FP.F16.F32.PACK_AB R66, RZ, R66 ;  /* 0x00000042ff42723e */ /* 0x000fe200000000ff */
[----:B------:R-:W-:Y:S01]  /*5d10*/  FMUL R77, R77, R90 ;  /* 0x0000005a4d4d7220 */ /* 0x000fe20000400000 */
[----:B------:R-:W-:Y:S01]  /*5d20*/  F2FP.F16.F32.PACK_AB R67, RZ, R67 ;  /* 0x00000043ff43723e */ /* 0x000fe200000000ff */
[----:B------:R-:W-:Y:S01]  /*5d30*/  @P1 STG.E.U16 desc[UR38][R8.64+0x10], R62 ;  /* 0x0000103e08001986 */ /* 0x000fe2000c101526 */
[----:B------:R-:W-:Y:S01]  /*5d40*/  F2FP.F16.F32.PACK_AB R68, RZ, R68 ;  /* 0x00000044ff44723e */ /* 0x000fe200000000ff */
[-C--:B------:R-:W-:Y:S01]  /*5d50*/  FMUL R78, R78, R90.reuse ;  /* 0x0000005a4e4e7220 */ /* 0x080fe20000400000 */
[----:B------:R-:W-:Y:S01]  /*5d60*/  ISETP.GT.AND P1, PT, R4, 0x19, PT ;  /* 0x000000190400780c */ /* 0x000fe20003f24270 */
[----:B------:R-:W-:Y:S01]  /*5d70*/  @P0 STG.E.U16 desc[UR38][R8.64+0x12], R63 ;  /* 0x0000123f08000986 */ /* 0x000fe2000c101526 */
[----:B------:R-:W-:Y:S01]  /*5d80*/  ISETP.GT.AND P0, PT, R3, RZ, P3 ;  /* 0x000000ff0300720c */ /* 0x000fe20001f04270 */
[-C--:B------:R-:W-:Y:S01]  /*5d90*/  FMUL R79, R79, R90.reuse ;  /* 0x0000005a4f4f7220 */ /* 0x080fe20000400000 */
[----:B------:R-:W-:Y:S01]  /*5da0*/  F2FP.F16.F32.PACK_AB R69, RZ, R69 ;  /* 0x00000045ff45723e */ /* 0x000fe200000000ff */
[----:B------:R-:W-:Y:S01]  /*5db0*/  FMUL R80, R80, R90 ;  /* 0x0000005a50507220 */ /* 0x000fe20000400000 */
[----:B------:R-:W-:Y:S01]  /*5dc0*/  F2FP.F16.F32.PACK_AB R70, RZ, R70 ;  /* 0x00000046ff46723e */ /* 0x000fe200000000ff */
        /* <DEDUP_REMOVED lines=8> */
[----:B------:R-:W-:Y:S01]  /*5e50*/  @P0 STG.E.U16 desc[UR38][R10.64+0x20], R64 ;  /* 0x000020400a000986 */ /* 0x000fe2000c101526 */
[----:B------:R-:W-:Y:S01]  /*5e60*/  ISETP.GT.AND P0, PT, R3, RZ, P2 ;  /* 0x000000ff0300720c */ /* 0x000fe20001704270 */
[-C--:B------:R-:W-:Y:S01]  /*5e70*/  FMUL R85, R85, R90.reuse ;  /* 0x0000005a55557220 */ /* 0x080fe20000400000 */
[----:B------:R-:W-:Y:S01]  /*5e80*/  F2FP.F16.F32.PACK_AB R75, RZ, R75 ;  /* 0x0000004bff4b723e */ /* 0x000fe200000000ff */
[-C--:B------:R-:W-:Y:S01]  /*5e90*/  FMUL R86, R86, R90.reuse ;  /* 0x0000005a56567220 */ /* 0x080fe20000400000 */
[----:B------:R-:W-:Y:S01]  /*5ea0*/  ISETP.GT.AND P5, PT, R4, 0x28, PT ;  /* 0x000000280400780c */ /* 0x000fe20003fa4270 */
[----:B------:R-:W-:Y:S01]  /*5eb0*/  FMUL R87, R87, R90 ;  /* 0x0000005a57577220 */ /* 0x000fe20000400000 */
[----:B------:R-:W-:Y:S01]  /*5ec0*/  F2FP.F16.F32.PACK_AB R76, RZ, R76 ;  /* 0x0000004cff4c723e */ /* 0x000fe200000000ff */
[-C--:B------:R-:W-:Y:S01]  /*5ed0*/  FMUL R24, R24, R90.reuse ;  /* 0x0000005a18187220 */ /* 0x080fe20000400000 */
[----:B------:R-:W-:Y:S01]  /*5ee0*/  ISETP.GT.AND P4, PT, R4, 0x29, PT ;  /* 0x000000290400780c */ /* 0x000fe20003f84270 */
[-C--:B------:R-:W-:Y:S01]  /*5ef0*/  FMUL R25, R25, R90.reuse ;  /* 0x0000005a19197220 */ /* 0x080fe20000400000 */
[----:B------:R-:W-:Y:S01]  /*5f00*/  F2FP.F16.F32.PACK_AB R77, RZ, R77 ;  /* 0x0000004dff4d723e */ /* 0x000fe200000000ff */
[----:B------:R-:W-:Y:S01]  /*5f10*/  FMUL R26, R26, R90 ;  /* 0x0000005a1a1a7220 */ /* 0x000fe20000400000 */
[----:B------:R-:W-:Y:S01]  /*5f20*/  F2FP.F16.F32.PACK_AB R78, RZ, R78 ;  /* 0x0000004eff4e723e */ /* 0x000fe200000000ff */
[----:B------:R-:W-:Y:S01]  /*5f30*/  @P0 STG.E.U16 desc[UR38][R10.64+0x22], R65 ;  /* 0x000022410a000986 */ /* 0x000fe2000c101526 */
[----:B------:R-:W-:Y:S01]  /*5f40*/  ISETP.GT.AND P0, PT, R3, 0x8, P3 ;  /* 0x000000080300780c */ /* 0x000fe20001f04270 */
[-C--:B------:R-:W-:Y:S01]  /*5f50*/  FMUL R27, R27, R90.reuse ;  /* 0x0000005a1b1b7220 */ /* 0x080fe20000400000 */
[----:B------:R-:W-:Y:S01]  /*5f60*/  F2FP.F16.F32.PACK_AB R79, RZ, R79 ;  /* 0x0000004fff4f723e */ /* 0x000fe200000000ff */
[-C--:B------:R-:W-:Y:S01]  /*5f70*/  FMUL R28, R28, R90.reuse ;  /* 0x0000005a1c1c7220 */ /* 0x080fe20000400000 */
[----:B------:R-:W-:Y:S01]  /*5f80*/  ISETP.GT.AND P3, PT, R4, 0x30, PT ;  /* 0x000000300400780c */ /* 0x000fe20003f64270 */
        /* <DEDUP_REMOVED lines=8> */
[----:B------:R-:W-:Y:S01]  /*6010*/  @P0 STG.E.U16 desc[UR38][R8.64+0x20], R66 ;  /* 0x0000204208000986 */ /* 0x000fe2000c101526 */
[----:B------:R-:W-:Y:S01]  /*6020*/  ISETP.GT.AND P0, PT, R3, 0x8, P2 ;  /* 0x000000080300780c */ /* 0x000fe20001704270 */
[-C--:B------:R-:W-:Y:S01]  /*6030*/  FMUL R33, R33, R90.reuse ;  /* 0x0000005a21217220 */ /* 0x080fe20000400000 */
[----:B------:R-:W-:Y:S01]  /*6040*/  ISETP.GT.AND P2, PT, R4, 0x18, PT ;  /* 0x000000180400780c */ /* 0x000fe20003f44270 */
[----:B------:R-:W-:Y:S01]  /*6050*/  FMUL R34, R34, R90 ;  /* 0x0000005a22227220 */ /* 0x000fe20000400000 */
[----:B------:R-:W-:Y:S01]  /*6060*/  F2FP.F16.F32.PACK_AB R84, RZ, R84 ;  /* 0x00000054ff54723e */ /* 0x000fe200000000ff */
[-C--:B------:R-:W-:Y:S01]  /*6070*/  FMUL R35, R35, R90.reuse ;  /* 0x0000005a23237220 */ /* 0x080fe20000400000 */
[----:B------:R-:W-:Y:S01]  /*6080*/  P2R R5, PR, RZ, 0x20 ;  /* 0x00000020ff057803 */ /* 0x000fe20000000000 */
[-C--:B------:R-:W-:Y:S01]  /*6090*/  FMUL R36, R36, R90.reuse ;  /* 0x0000005a24247220 */ /* 0x080fe20000400000 */
[----:B------:R-:W-:Y:S01]  /*60a0*/  F2FP.F16.F32.PACK_AB R85, RZ, R85 ;  /* 0x00000055ff55723e */ /* 0x000fe200000000ff */
[----:B------:R-:W-:Y:S01]  /*60b0*/  FMUL R37, R37, R90 ;  /* 0x0000005a25257220 */ /* 0x000fe20000400000 */
[----:B------:R-:W-:Y:S01]  /*60c0*/  F2FP.F16.F32.PACK_AB R86, RZ, R86 ;  /* 0x00000056ff56723e */ /* 0x000fe200000000ff */
[-C--:B------:R-:W-:Y:S01]  /*60d0*/  FMUL R38, R38, R90.reuse ;  /* 0x0000005a26267220 */ /* 0x080fe20000400000 */
[----:B------:R-:W-:Y:S01]  /*60e0*/  F2FP.F16.F32.PACK_AB R87, RZ, R87 ;  /* 0x00000057ff57723e */ /* 0x000fe200000000ff */
[----:B------:R-:W-:Y:S01]  /*60f0*/  @P0 STG.E.U16 desc[UR38][R8.64+0x22], R67 ;  /* 0x0000224308000986 */ /* 0x000fe2000c101526 */
[----:B------:R-:W-:Y:S01]  /*6100*/  ISETP.GT.AND P0, PT, R3, RZ, P2 ;  /* 0x000000ff0300720c */ /* 0x000fe20001704270 */
        /* <DEDUP_REMOVED lines=36> */
[----:B------:R-:W-:Y:S01]  /*6350*/  FMUL R55, R55, R90 ;  /* 0x0000005a37377220 */ /* 0x000fe20000400000 */
[----:B------:R-:W-:-:S02]  /*6360*/  F2FP.F16.F32.PACK_AB R39, RZ, R39 ;  /* 0x00000027ff27723e */ /* 0x000fc400000000ff */
[----:B------:R-:W-:Y:S01]  /*6370*/  F2FP.F16.F32.PACK_AB R40, RZ, R40 ;  /* 0x00000028ff28723e */ /* 0x000fe200000000ff */
[----:B------:R-:W-:Y:S01]  /*6380*/  @P0 STG.E.U16 desc[UR38][R8.64+0x30], R70 ;  /* 0x0000304608000986 */ /* 0x000fe2000c101526 */
[----:B------:R-:W-:Y:S02]  /*6390*/  ISETP.GT.AND P0, PT, R3, 0x8, P1 ;  /* 0x000000080300780c */ /* 0x000fe40000f04270 */
[----:B------:R-:W-:Y:S02]  /*63a0*/  ISETP.GT.AND P1, PT, R4, 0x21, PT ;  /* 0x000000210400780c */ /* 0x000fe40003f24270 */
[----:B------:R-:W-:Y:S02]  /*63b0*/  F2FP.F16.F32.PACK_AB R41, RZ, R41 ;  /* 0x00000029ff29723e */ /* 0x000fe400000000ff */
[----:B------:R-:W-:Y:S02]  /*63c0*/  F2FP.F16.F32.PACK_AB R42, RZ, R42 ;  /* 0x0000002aff2a723e */ /* 0x000fe400000000ff */
[----:B------:R-:W-:-:S02]  /*63d0*/  F2FP.F16.F32.PACK_AB R43, RZ, R43 ;  /* 0x0000002bff2b723e */ /* 0x000fc400000000ff */
[----:B------:R-:W-:Y:S02]  /*63e0*/  F2FP.F16.F32.PACK_AB R44, RZ, R44 ;  /* 0x0000002cff2c723e */ /* 0x000fe400000000ff */
[----:B------:R-:W-:Y:S01]  /*63f0*/  F2FP.F16.F32.PACK_AB R45, RZ, R45 ;  /* 0x0000002dff2d723e */ /* 0x000fe200000000ff */
[----:B------:R-:W-:Y:S01]  /*6400*/  @P0 STG.E.U16 desc[UR38][R8.64+0x32], R71 ;  /* 0x0000324708000986 */ /* 0x000fe2000c101526 */
[----:B------:R-:W-:Y:S02]  /*6410*/  ISETP.GT.AND P0, PT, R3, RZ, P2 ;  /* 0x000000ff0300720c */ /* 0x000fe40001704270 */
[----:B------:R-:W-:Y:S02]  /*6420*/  F2FP.F16.F32.PACK_AB R46, RZ, R46 ;  /* 0x0000002eff2e723e */ /* 0x000fe400000000ff */
[----:B------:R-:W-:Y:S02]  /*6430*/  F2FP.F16.F32.PACK_AB R47, RZ, R47 ;  /* 0x0000002fff2f723e */ /* 0x000fe400000000ff */
[----:B------:R-:W-:-:S02]  /*6440*/  F2FP.F16.F32.PACK_AB R48, RZ, R48 ;  /* 0x00000030ff30723e */ /* 0x000fc400000000ff */
[----:B------:R-:W-:Y:S02]  /*6450*/  F2FP.F16.F32.PACK_AB R49, RZ, R49 ;  /* 0x00000031ff31723e */ /* 0x000fe400000000ff */
[----:B------:R-:W-:Y:S02]  /*6460*/  F2FP.F16.F32.PACK_AB R50, RZ, R50 ;  /* 0x00000032ff32723e */ /* 0x000fe400000000ff */
[----:B------:R-:W-:Y:S01]  /*6470*/  F2FP.F16.F32.PACK_AB R51, RZ, R51 ;  /* 0x00000033ff33723e */ /* 0x000fe200000000ff */
[----:B------:R-:W-:Y:S01]  /*6480*/  @P0 STG.E.U16 desc[UR38][R10.64+0x40], R72 ;  /* 0x000040480a000986 */ /* 0x000fe2000c101526 */
[----:B------:R-:W-:Y:S02]  /*6490*/  ISETP.GT.AND P0, PT, R3, RZ, P1 ;  /* 0x000000ff0300720c */ /* 0x000fe40000f04270 */
[----:B------:R-:W-:Y:S02]  /*64a0*/  F2FP.F16.F32.PACK_AB R52, RZ, R52 ;  /* 0x00000034ff34723e */ /* 0x000fe400000000ff */
[----:B------:R-:W-:-:S02]  /*64b0*/  F2FP.F16.F32.PACK_AB R53, RZ, R53 ;  /* 0x00000035ff35723e */ /* 0x000fc400000000ff */
[----:B------:R-:W-:Y:S02]  /*64c0*/  F2FP.F16.F32.PACK_AB R54, RZ, R54 ;  /* 0x00000036ff36723e */ /* 0x000fe400000000ff */
[----:B------:R-:W-:-:S05]  /*64d0*/  F2FP.F16.F32.PACK_AB R55, RZ, R55 ;  /* 0x00000037ff37723e */ /* 0x000fca00000000ff */
[----:B------:R-:W-:Y:S01]  /*64e0*/  @P0 STG.E.U16 desc[UR38][R10.64+0x42], R73 ;  /* 0x000042490a000986 */ /* 0x000fe2000c101526 */
[----:B------:R-:W-:Y:S02]  /*64f0*/  ISETP.GT.AND P0, PT, R3, 0x8, P2 ;  /* 0x000000080300780c */ /* 0x000fe40001704270 */
[----:B------:R-:W-:-:S11]  /*6500*/  ISETP.GT.AND P2, PT, R4, 0x38, PT ;  /* 0x000000380400780c */ /* 0x000fd60003f44270 */
[----:B------:R-:W-:Y:S01]  /*6510*/  @P0 STG.E.U16 desc[UR38][R8.64+0x40], R74 ;  /* 0x0000404a08000986 */ /* 0x000fe2000c101526 */
[----:B------:R-:W-:-:S13]  /*6520*/  ISETP.GT.AND P0, PT, R3, 0x8, P1 ;  /* 0x000000080300780c */ /* 0x000fda0000f04270 */
[----:B------:R-:W-:Y:S01]  /*6530*/  @P0 STG.E.U16 desc[UR38][R8.64+0x42], R75 ;  /* 0x0000424b08000986 */ /* 0x000fe2000c101526 */
[----:B------:R-:W-:-:S13]  /*6540*/  ISETP.GT.AND P0, PT, R3, RZ, P5 ;  /* 0x000000ff0300720c */ /* 0x000fda0002f04270 */
[----:B------:R-:W-:Y:S01]  /*6550*/  @P0 STG.E.U16 desc[UR38][R10.64+0x50], R76 ;  /* 0x0000504c0a000986 */ /* 0x000fe2000c101526 */
[----:B------:R-:W-:-:S13]  /*6560*/  ISETP.GT.AND P0, PT, R3, RZ, P4 ;  /* 0x000000ff0300720c */ /* 0x000fda0002704270 */
[----:B------:R-:W-:Y:S01]  /*6570*/  @P0 STG.E.U16 desc[UR38][R10.64+0x52], R77 ;  /* 0x0000524d0a000986 */ /* 0x000fe2000c101526 */
[----:B------:R-:W-:-:S13]  /*6580*/  ISETP.GT.AND P0, PT, R3, 0x8, P5 ;  /* 0x000000080300780c */ /* 0x000fda0002f04270 */
[----:B------:R-:W-:Y:S01]  /*6590*/  @P0 STG.E.U16 desc[UR38][R8.64+0x50], R78 ;  /* 0x0000504e08000986 */ /* 0x000fe2000c101526 */
[----:B------:R-:W-:-:S13]  /*65a0*/  ISETP.GT.AND P0, PT, R3, 0x8, P4 ;  /* 0x000000080300780c */ /* 0x000fda0002704270 */
[----:B------:R-:W-:Y:S01]  /*65b0*/  @P0 STG.E.U16 desc[UR38][R8.64+0x52], R79 ;  /* 0x0000524f08000986 */ /* 0x000fe2000c101526 */
[----:B------:R-:W-:-:S13]  /*65c0*/  ISETP.GT.AND P0, PT, R3, RZ, P3 ;  /* 0x000000ff0300720c */ /* 0x000fda0001f04270 */
[----:B------:R-:W-:Y:S01]  /*65d0*/  @P0 STG.E.U16 desc[UR38][R10.64+0x60], R80 ;  /* 0x000060500a000986 */ /* 0x000fe2000c101526 */
[----:B------:R-:W-:-:S04]  /*65e0*/  ISETP.GT.AND P0, PT, R4, 0x31, PT ;  /* 0x000000310400780c */ /* 0x000fc80003f04270 */
[----:B------:R-:W-:-:S13]  /*65f0*/  ISETP.GT.AND P1, PT, R3, RZ, P0 ;  /* 0x000000ff0300720c */ /* 0x000fda0000724270 */
[----:B------:R-:W-:Y:S01]  /*6600*/  @P1 STG.E.U16 desc[UR38][R10.64+0x62], R81 ;  /* 0x000062510a001986 */ /* 0x000fe2000c101526 */
[----:B------:R-:W-:-:S13]  /*6610*/  ISETP.GT.AND P1, PT, R3, 0x8, P3 ;  /* 0x000000080300780c */ /* 0x000fda0001f24270 */
[----:B------:R-:W-:Y:S01]  /*6620*/  @P1 STG.E.U16 desc[UR38][R8.64+0x60], R82 ;  /* 0x0000605208001986 */ /* 0x000fe2000c101526 */
[----:B------:R-:W-:-:S13]  /*6630*/  ISETP.GT.AND P1, PT, R3, 0x8, P0 ;  /* 0x000000080300780c */ /* 0x000fda0000724270 */
[----:B------:R-:W-:Y:S01]  /*6640*/  @P1 STG.E.U16 desc[UR38][R8.64+0x62], R83 ;  /* 0x0000625308001986 */ /* 0x000fe2000c101526 */
[----:B------:R-:W-:-:S05]  /*6650*/  IADD3 R14, P1, R23, R8, RZ ;  /* 0x00000008170e7210 */ /* 0x000fca0007f3e0ff */
[----:B------:R-:W-:Y:S01]  /*6660*/  IMAD.X R15, R13, 0x1, R9, P1 ;  /* 0x000000010d0f7824 */ /* 0x000fe200008e0609 */
[----:B------:R-:W-:-:S13]  /*6670*/  ISETP.GT.AND P1, PT, R3, RZ, P2 ;  /* 0x000000ff0300720c */ /* 0x000fda0001724270 */
[----:B------:R-:W-:Y:S01]  /*6680*/  @P1 STG.E.U16 desc[UR38][R10.64+0x70], R84 ;  /* 0x000070540a001986 */ /* 0x000fe2000c101526 */
[----:B------:R-:W-:-:S05]  /*6690*/  IADD3 R20, P1, R23, R8, RZ ;  /* 0x0000000817147210 */ /* 0x000fca0007f3e0ff */
[----:B------:R-:W-:Y:S01]  /*66a0*/  IMAD.X R21, R13, 0x1, R9, P1 ;  /* 0x000000010d157824 */ /* 0x000fe200008e0609 */
[----:B------:R-:W-:-:S05]  /*66b0*/  IADD3 R12, P1, R23, R10, RZ ;  /* 0x0000000a170c7210 */ /* 0x000fca0007f3e0ff */
[----:B------:R-:W-:Y:S01]  /*66c0*/  IMAD.X R13, R13, 0x1, R11, P1 ;  /* 0x000000010d0d7824 */ /* 0x000fe200008e060b */
[----:B------:R-:W-:-:S04]  /*66d0*/  ISETP.GT.AND P1, PT, R4, 0x39, PT ;  /* 0x000000390400780c */ /* 0x000fc80003f24270 */
[----:B------:R-:W-:-:S13]  /*66e0*/  ISETP.GT.AND P5, PT, R3, RZ, P1 ;  /* 0x000000ff0300720c */ /* 0x000fda0000fa4270 */
[----:B------:R-:W-:Y:S01]  /*66f0*/  @P5 STG.E.U16 desc[UR38][R10.64+0x72], R85 ;  /* 0x000072550a005986 */ /* 0x000fe2000c101526 */
[----:B------:R-:W-:-:S13]  /*6700*/  ISETP.GT.AND P5, PT, R3, 0x8, P2 ;  /* 0x000000080300780c */ /* 0x000fda00017a4270 */
[----:B------:R-:W-:Y:S01]  /*6710*/  @P5 STG.E.U16 desc[UR38][R8.64+0x70], R86 ;  /* 0x0000705608005986 */ /* 0x000fe2000c101526 */
[----:B------:R-:W-:-:S13]  /*6720*/  ISETP.GT.AND P5, PT, R3, 0x8, P1 ;  /* 0x000000080300780c */ /* 0x000fda0000fa4270 */
[----:B------:R0:W-:Y:S01]  /*6730*/  @P5 STG.E.U16 desc[UR38][R8.64+0x72], R87 ;  /* 0x0000725708005986 */ /* 0x0001e2000c101526 */
[C---:B------:R-:W-:Y:S02]  /*6740*/  ISETP.GT.AND P5, PT, R3.reuse, 0x80, P6 ;  /* 0x000000800300780c */ /* 0x040fe400037a4270 */
[----:B------:R-:W-:-:S11]  /*6750*/  ISETP.GT.AND P6, PT, R3, 0x88, P6 ;  /* 0x000000880300780c */ /* 0x000fd600037c4270 */
[----:B------:R-:W-:Y:S01]  /*6760*/  @P5 STG.E.U16 desc[UR38][R12.64], R24 ;  /* 0x000000180c005986 */ /* 0x000fe2000c101526 */
[----:B------:R-:W-:-:S04]  /*6770*/  ISETP.GT.AND P5, PT, R4, 0x1, PT ;  /* 0x000000010400780c */ /* 0x000fc80003fa4270 */
[----:B------:R-:W-:-:S13]  /*6780*/  ISETP.GT.AND P5, PT, R3, 0x80, P5 ;  /* 0x000000800300780c */ /* 0x000fda0002fa4270 */
[----:B0-----:R-:W-:Y:S02]  /*6790*/  @P5 IMAD.MOV.U32 R8, RZ, RZ, R12 ;  /* 0x000000ffff085224 */ /* 0x001fe400078e000c */
[----:B------:R-:W-:-:S05]  /*67a0*/  @P5 IMAD.MOV.U32 R9, RZ, RZ, R13 ;  /* 0x000000ffff095224 */ /* 0x000fca00078e000d */
[----:B------:R0:W-:Y:S01]  /*67b0*/  @P5 STG.E.U16 desc[UR38][R8.64+0x2], R25 ;  /* 0x0000021908005986 */ /* 0x0001e2000c101526 */
[----:B------:R-:W-:-:S03]  /*67c0*/  ISETP.NE.AND P5, PT, R5, RZ, PT ;  /* 0x000000ff0500720c */ /* 0x000fc60003fa5270 */
[----:B------:R-:W-:Y:S01]  /*67d0*/  @P6 STG.E.U16 desc[UR38][R14.64], R26 ;  /* 0x0000001a0e006986 */ /* 0x000fe2000c101526 */
[----:B------:R-:W-:-:S04]  /*67e0*/  ISETP.GT.AND P6, PT, R4, 0x1, PT ;  /* 0x000000010400780c */ /* 0x000fc80003fc4270 */
[----:B------:R-:W-:-:S13]  /*67f0*/  ISETP.GT.AND P6, PT, R3, 0x88, P6 ;  /* 0x000000880300780c */ /* 0x000fda00037c4270 */
[----:B------:R-:W-:Y:S01]  /*6800*/  @P6 STG.E.U16 desc[UR38][R20.64+0x2], R27 ;  /* 0x0000021b14006986 */ /* 0x000fe2000c101526 */
[----:B------:R-:W-:-:S04]  /*6810*/  ISETP.GT.AND P6, PT, R4, 0x8, PT ;  /* 0x000000080400780c */ /* 0x000fc80003fc4270 */
[----:B------:R-:W-:-:S13]  /*6820*/  ISETP.GT.AND P6, PT, R3, 0x80, P6 ;  /* 0x000000800300780c */ /* 0x000fda00037c4270 */
[----:B0-----:R-:W-:Y:S02]  /*6830*/  @P6 IMAD.MOV.U32 R8, RZ, RZ, R12 ;  /* 0x000000ffff086224 */ /* 0x001fe400078e000c */
[----:B------:R-:W-:-:S05]  /*6840*/  @P6 IMAD.MOV.U32 R9, RZ, RZ, R13 ;  /* 0x000000ffff096224 */ /* 0x000fca00078e000d */
[----:B------:R0:W-:Y:S01]  /*6850*/  @P6 STG.E.U16 desc[UR38][R8.64+0x10], R28 ;  /* 0x0000101c08006986 */ /* 0x0001e2000c101526 */
[----:B------:R-:W-:-:S04]  /*6860*/  ISETP.GT.AND P6, PT, R4, 0x9, PT ;  /* 0x000000090400780c */ /* 0x000fc80003fc4270 */
[----:B------:R-:W-:-:S13]  /*6870*/  ISETP.GT.AND P6, PT, R3, 0x80, P6 ;  /* 0x000000800300780c */ /* 0x000fda00037c4270 */
[----:B0-----:R-:W-:Y:S02]  /*6880*/  @P6 IMAD.MOV.U32 R8, RZ, RZ, R12 ;  /* 0x000000ffff086224 */ /* 0x001fe400078e000c */
[----:B------:R-:W-:-:S05]  /*6890*/  @P6 IMAD.MOV.U32 R9, RZ, RZ, R13 ;  /* 0x000000ffff096224 */ /* 0x000fca00078e000d */
[----:B------:R0:W-:Y:S01]  /*68a0*/  @P6 STG.E.U16 desc[UR38][R8.64+0x12], R29 ;  /* 0x0000121d08006986 */ /* 0x0001e2000c101526 */
[----:B------:R-:W-:-:S04]  /*68b0*/  ISETP.GT.AND P6, PT, R4, 0x8, PT ;  /* 0x000000080400780c */ /* 0x000fc80003fc4270 */
[----:B------:R-:W-:-:S13]  /*68c0*/  ISETP.GT.AND P6, PT, R3, 0x88, P6 ;  /* 0x000000880300780c */ /* 0x000fda00037c4270 */
        /* <DEDUP_REMOVED lines=45> */
[----:B------:R-:W-:Y:S01]  /*6ba0*/  @P6 STG.E.U16 desc[UR38][R8.64+0x42], R41 ;  /* 0x0000422908006986 */ /* 0x000fe2000c101526 */
[----:B------:R-:W-:-:S04]  /*6bb0*/  ISETP.GT.AND P6, PT, R4, 0x20, PT ;  /* 0x000000200400780c */ /* 0x000fc80003fc4270 */
[----:B------:R-:W-:-:S13]  /*6bc0*/  ISETP.GT.AND P6, PT, R3, 0x88, P6 ;  /* 0x000000880300780c */ /* 0x000fda00037c4270 */
[----:B------:R-:W-:Y:S01]  /*6bd0*/  @P6 STG.E.U16 desc[UR38][R6.64+0x40], R42 ;  /* 0x0000402a06006986 */ /* 0x000fe2000c101526 */
[----:B------:R-:W-:-:S04]  /*6be0*/  ISETP.GT.AND P6, PT, R4, 0x21, PT ;  /* 0x000000210400780c */ /* 0x000fc80003fc4270 */
[----:B------:R-:W-:-:S13]  /*6bf0*/  ISETP.GT.AND P6, PT, R3, 0x88, P6 ;  /* 0x000000880300780c */ /* 0x000fda00037c4270 */
[----:B------:R-:W-:Y:S02]  /*6c00*/  @P6 IMAD.MOV.U32 R4, RZ, RZ, R6 ;  /* 0x000000ffff046224 */ /* 0x000fe400078e0006 */
[----:B------:R-:W-:-:S05]  /*6c10*/  @P6 IMAD.MOV.U32 R5, RZ, RZ, R7 ;  /* 0x000000ffff056224 */ /* 0x000fca00078e0007 */
[----:B------:R0:W-:Y:S01]  /*6c20*/  @P6 STG.E.U16 desc[UR38][R4.64+0x42], R43 ;  /* 0x0000422b04006986 */ /* 0x0001e2000c101526 */
[C---:B------:R-:W-:Y:S02]  /*6c30*/  ISETP.GT.AND P6, PT, R3.reuse, 0x80, P5 ;  /* 0x000000800300780c */ /* 0x040fe40002fc4270 */
[----:B------:R-:W-:-:S11]  /*6c40*/  ISETP.GT.AND P5, PT, R3, 0x88, P5 ;  /* 0x000000880300780c */ /* 0x000fd60002fa4270 */
[----:B0-----:R-:W-:Y:S02]  /*6c50*/  @P6 IMAD.MOV.U32 R4, RZ, RZ, R12 ;  /* 0x000000ffff046224 */ /* 0x001fe400078e000c */
[----:B------:R-:W-:-:S05]  /*6c60*/  @P6 IMAD.MOV.U32 R5, RZ, RZ, R13 ;  /* 0x000000ffff056224 */ /* 0x000fca00078e000d */
[----:B------:R0:W-:Y:S01]  /*6c70*/  @P6 STG.E.U16 desc[UR38][R4.64+0x50], R44 ;  /* 0x0000502c04006986 */ /* 0x0001e2000c101526 */
[C---:B------:R-:W-:Y:S02]  /*6c80*/  ISETP.GT.AND P6, PT, R3.reuse, 0x80, P4 ;  /* 0x000000800300780c */ /* 0x040fe400027c4270 */
[----:B------:R-:W-:-:S11]  /*6c90*/  ISETP.GT.AND P4, PT, R3, 0x88, P4 ;  /* 0x000000880300780c */ /* 0x000fd60002784270 */
[----:B0-----:R-:W-:Y:S02]  /*6ca0*/  @P6 IMAD.MOV.U32 R4, RZ, RZ, R12 ;  /* 0x000000ffff046224 */ /* 0x001fe400078e000c */
[----:B------:R-:W-:-:S05]  /*6cb0*/  @P6 IMAD.MOV.U32 R5, RZ, RZ, R13 ;  /* 0x000000ffff056224 */ /* 0x000fca00078e000d */
[----:B------:R0:W-:Y:S02]  /*6cc0*/  @P6 STG.E.U16 desc[UR38][R4.64+0x52], R45 ;  /* 0x0000522d04006986 */ /* 0x0001e4000c101526 */
[----:B0-----:R-:W-:Y:S02]  /*6cd0*/  @P5 IMAD.MOV.U32 R4, RZ, RZ, R6 ;  /* 0x000000ffff045224 */ /* 0x001fe400078e0006 */
[----:B------:R-:W-:-:S05]  /*6ce0*/  @P5 IMAD.MOV.U32 R5, RZ, RZ, R7 ;  /* 0x000000ffff055224 */ /* 0x000fca00078e0007 */
[----:B------:R0:W-:Y:S01]  /*6cf0*/  @P5 STG.E.U16 desc[UR38][R4.64+0x50], R46 ;  /* 0x0000502e04005986 */ /* 0x0001e2000c101526 */
[C---:B------:R-:W-:Y:S02]  /*6d00*/  ISETP.GT.AND P5, PT, R3.reuse, 0x80, P3 ;  /* 0x000000800300780c */ /* 0x040fe40001fa4270 */
[----:B------:R-:W-:Y:S01]  /*6d10*/  ISETP.GT.AND P3, PT, R3, 0x88, P3 ;  /* 0x000000880300780c */ /* 0x000fe20001f64270 */
        /* <DEDUP_REMOVED lines=17> */
[----:B------:R0:W-:Y:S02]  /*6e30*/  @P3 STG.E.U16 desc[UR38][R4.64+0x60], R50 ;  /* 0x0000603204003986 */ /* 0x0001e4000c101526 */
[----:B0-----:R-:W-:Y:S02]  /*6e40*/  @P0 IMAD.MOV.U32 R4, RZ, RZ, R6 ;  /* 0x000000ffff040224 */ /* 0x001fe400078e0006 */
[----:B------:R-:W-:-:S05]  /*6e50*/  @P0 IMAD.MOV.U32 R5, RZ, RZ, R7 ;  /* 0x000000ffff050224 */ /* 0x000fca00078e0007 */
[----:B------:R0:W-:Y:S02]  /*6e60*/  @P0 STG.E.U16 desc[UR38][R4.64+0x62], R51 ;  /* 0x0000623304000986 */ /* 0x0001e4000c101526 */
[----:B0-----:R-:W-:Y:S02]  /*6e70*/  @P5 IMAD.MOV.U32 R4, RZ, RZ, R12 ;  /* 0x000000ffff045224 */ /* 0x001fe400078e000c */
[----:B------:R-:W-:-:S05]  /*6e80*/  @P5 IMAD.MOV.U32 R5, RZ, RZ, R13 ;  /* 0x000000ffff055224 */ /* 0x000fca00078e000d */
[----:B------:R0:W-:Y:S04]  /*6e90*/  @P5 STG.E.U16 desc[UR38][R4.64+0x70], R52 ;  /* 0x0000703404005986 */ /* 0x0001e8000c101526 */
[----:B------:R1:W-:Y:S01]  /*6ea0*/  @P4 STG.E.U16 desc[UR38][R12.64+0x72], R53 ;  /* 0x000072350c004986 */ /* 0x0003e2000c101526 */
[----:B0-----:R-:W-:Y:S02]  /*6eb0*/  @P2 IMAD.MOV.U32 R4, RZ, RZ, R6 ;  /* 0x000000ffff042224 */ /* 0x001fe400078e0006 */
[----:B------:R-:W-:-:S05]  /*6ec0*/  @P2 IMAD.MOV.U32 R5, RZ, RZ, R7 ;  /* 0x000000ffff052224 */ /* 0x000fca00078e0007 */
[----:B------:R1:W-:Y:S04]  /*6ed0*/  @P2 STG.E.U16 desc[UR38][R4.64+0x70], R54 ;  /* 0x0000703604002986 */ /* 0x0003e8000c101526 */
[----:B------:R1:W-:Y:S02]  /*6ee0*/  @P1 STG.E.U16 desc[UR38][R6.64+0x72], R55 ;  /* 0x0000723706001986 */ /* 0x0003e4000c101526 */
.L_x_157:
[----:B------:R-:W-:Y:S05]  /*6ef0*/  BSYNC B0 ;  /* 0x0000000000007941 */ /* 0x000fea0003800000 */
.L_x_33:
[----:B------:R-:W-:Y:S01]  /*6f00*/  IADD3 R16, P0, R16, UR36, RZ ;  /* 0x0000002410107c10 */ /* 0x000fe2000ff1e0ff */
[----:B------:R-:W-:Y:S01]  /*6f10*/  ULDC.64 UR4, c[0x0][0x650] ;  /* 0x0001940000047ab9 */ /* 0x000fe20000000a00 */
[----:B------:R-:W-:Y:S01]  /*6f20*/  PRMT R3, RZ, 0x7610, R3 ;  /* 0x00007610ff037816 */ /* 0x000fe20000000003 */
[----:B------:R-:W-:Y:S01]  /*6f30*/  IMAD.MOV.U32 R102, RZ, RZ, -0x1 ;  /* 0xffffffffff667424 */ /* 0x000fe200078e00ff */
[----:B------:R-:W-:Y:S01]  /*6f40*/  IADD3.X R17, R17, UR42, RZ, P0, !PT ;  /* 0x0000002a11117c10 */ /* 0x000fe200087fe4ff */
[----:B------:R-:W-:Y:S01]  /*6f50*/  IMAD.MOV.U32 R23, RZ, RZ, -0x1 ;  /* 0xffffffffff177424 */ /* 0x000fe200078e00ff */
[----:B------:R-:W-:-:S04]  /*6f60*/  ISETP.GE.U32.AND P0, PT, R16, UR4, PT ;  /* 0x0000000410007c0c */ /* 0x000fc8000bf06070 */
[----:B------:R-:W-:-:S13]  /*6f70*/  ISETP.GE.U32.AND.EX P0, PT, R17, UR5, PT, P0 ;  /* 0x0000000511007c0c */ /* 0x000fda000bf06100 */
[----:B------:R-:W-:Y:S05]  /*6f80*/  @P0 BRA `(.L_x_158) ;  /* 0x0000000400500947 */ /* 0x000fea0003800000 */
[----:B0-----:R-:W0:Y:S01]  /*6f90*/  LDC.64 R10, c[0x0][0x628] ;  /* 0x00018a00ff0a7b82 */ /* 0x001e220000000a00 */
[----:B-1----:R-:W1:Y:S01]  /*6fa0*/  S2R R12, SR_CTAID.X ;  /* 0x00000000000c7919 */ /* 0x002e620000002500 */
[----:B----4-:R-:W-:Y:S02]  /*6fb0*/  IMAD.MOV.U32 R8, RZ, RZ, R16 ;  /* 0x000000ffff087224 */ /* 0x010fe400078e0010 */
[----:B------:R-:W-:Y:S01]  /*6fc0*/  IMAD.MOV.U32 R9, RZ, RZ, R17 ;  /* 0x000000ffff097224 */ /* 0x000fe200078e0011 */
[----:B------:R-:W4:Y:S03]  /*6fd0*/  S2R R20, SR_CTAID.Y ;  /* 0x0000000000147919 */ /* 0x000f260000002600 */
[----:B------:R-:W1:Y:S08]  /*6fe0*/  LDC R0, c[0x0][0x630] ;  /* 0x00018c00ff007b82 */ /* 0x000e700000000800 */
[----:B------:R-:W1:Y:S01]  /*6ff0*/  LDC.64 R14, c[0x0][0x620] ;  /* 0x00018800ff0e7b82 */ /* 0x000e620000000a00 */
[----:B0-----:R-:W-:-:S04]  /*7000*/  ISETP.NE.U32.AND P0, PT, R10, RZ, PT ;  /* 0x000000ff0a00720c */ /* 0x001fc80003f05070 */
[----:B------:R-:W-:-:S13]  /*7010*/  ISETP.NE.AND.EX P0, PT, R11, RZ, PT, P0 ;  /* 0x000000ff0b00720c */ /* 0x000fda0003f05300 */
[----:B-1--4-:R-:W-:Y:S05]  /*7020*/  @!P0 BRA `(.L_x_159) ;  /* 0x0000000000288947 */ /* 0x012fea0003800000 */
        /* <DEDUP_REMOVED lines=10> */
.L_x_159:
[-CC-:B------:R-:W-:Y:S01]  /*70d0*/  SHF.R.U64 R23, R8, R0.reuse, R9.reuse ;  /* 0x0000000008177219 */ /* 0x180fe20000001209 */
[----:B------:R-:W0:Y:S01]  /*70e0*/  LDC.64 R26, c[0x0][0x640] ;  /* 0x00019000ff1a7b82 */ /* 0x000e220000000a00 */
[----:B------:R-:W-:Y:S01]  /*70f0*/  SHF.R.U32.HI R0, RZ, R0, R9 ;  /* 0x00000000ff007219 */ /* 0x000fe20000011609 */
[----:B------:R-:W-:Y:S01]  /*7100*/  ULDC UR4, c[0x0][0x150] ;  /* 0x0000540000047ab9 */ /* 0x000fe20000000800 */
[----:B------:R-:W-:Y:S02]  /*7110*/  IADD3 R3, P0, RZ, -R23, RZ ;  /* 0x80000017ff037210 */ /* 0x000fe40007f1e0ff */
[----:B------:R-:W-:-:S03]  /*7120*/  I2FP.F32.U32 R7, R12 ;  /* 0x0000000c00077245 */ /* 0x000fc60000201000 */
[----:B------:R-:W1:Y:S01]  /*7130*/  LDC R6, c[0x0][0x618] ;  /* 0x00018600ff067b82 */ /* 0x000e620000000800 */
[----:B------:R-:W-:Y:S02]  /*7140*/  IMAD.X R5, RZ, RZ, ~R0, P0 ;  /* 0x000000ffff057224 */ /* 0x000fe400000e0e00 */
[----:B------:R-:W-:Y:S01]  /*7150*/  FMUL R7, R7, UR4 ;  /* 0x0000000407077c20 */ /* 0x000fe20008400000 */
[----:B------:R-:W-:Y:S01]  /*7160*/  ULDC UR4, c[0x0][0x154] ;  /* 0x0000550000047ab9 */ /* 0x000fe20000000800 */
[-C--:B------:R-:W-:Y:S02]  /*7170*/  IMAD R0, R5, R14.reuse, RZ ;  /* 0x0000000e05007224 */ /* 0x080fe400078e02ff */
[C---:B------:R-:W-:Y:S01]  /*7180*/  IMAD.WIDE.U32 R4, R3.reuse, R14, R16 ;  /* 0x0000000e03047225 */ /* 0x040fe200078e0010 */
[----:B------:R-:W4:Y:S01]  /*7190*/  LDC R8, c[0x0][0x608] ;  /* 0x00018200ff087b82 */ /* 0x000f220000000800 */
[----:B------:R-:W2:Y:S02]  /*71a0*/  F2I.U32.TRUNC.NTZ R7, R7 ;  /* 0x0000000700077305 */ /* 0x000ea4000020f000 */
[----:B------:R-:W-:Y:S01]  /*71b0*/  IMAD R3, R3, R15, R0 ;  /* 0x0000000f03037224 */ /* 0x000fe200078e0200 */
[----:B------:R-:W-:-:S03]  /*71c0*/  I2FP.F32.U32 R0, R20 ;  /* 0x0000001400007245 */ /* 0x000fc60000201000 */
[----:B------:R-:W-:Y:S01]  /*71d0*/  IMAD.IADD R3, R5, 0x1, R3 ;  /* 0x0000000105037824 */ /* 0x000fe200078e0203 */
[----:B------:R-:W3:Y:S01]  /*71e0*/  LDC R11, c[0x0][0x658] ;  /* 0x00019600ff0b7b82 */ /* 0x000ee20000000800 */
[----:B0-----:R-:W-:-:S04]  /*71f0*/  ISETP.NE.U32.AND P0, PT, R26, RZ, PT ;  /* 0x000000ff1a00720c */ /* 0x001fc80003f05070 */
[----:B------:R-:W-:-:S03]  /*7200*/  ISETP.NE.AND.EX P0, PT, R27, RZ, PT, P0 ;  /* 0x000000ff1b00720c */ /* 0x000fc60003f05300 */
[----:B------:R-:W0:Y:S01]  /*7210*/  LDC R9, c[0x0][0x144] ;  /* 0x00005100ff097b82 */ /* 0x000e220000000800 */
[-C--:B-1----:R-:W-:Y:S01]  /*7220*/  SHF.R.U64 R10, R4, R6.reuse, R3 ;  /* 0x00000006040a7219 */ /* 0x082fe20000001203 */
[----:B--2---:R-:W-:Y:S01]  /*7230*/  IMAD.MOV R7, RZ, RZ, -R7 ;  /* 0x000000ffff077224 */ /* 0x004fe200078e0a07 */
[----:B------:R-:W-:Y:S01]  /*7240*/  SHF.R.U32.HI R3, RZ, R6, R3 ;  /* 0x00000006ff037219 */ /* 0x000fe20000011603 */
[----:B------:R-:W-:-:S04]  /*7250*/  FMUL R6, R0, UR4 ;  /* 0x0000000400067c20 */ /* 0x000fc80008400000 */
[----:B------:R-:W1:Y:S01]  /*7260*/  LDC R21, c[0x0][0x148] ;  /* 0x00005200ff157b82 */ /* 0x000e620000000800 */
[----:B------:R2:W0:Y:S01]  /*7270*/  F2I.U32.TRUNC.NTZ R14, R6 ;  /* 0x00000006000e7305 */ /* 0x000422000020f000 */
[-CC-:B----4-:R-:W-:Y:S02]  /*7280*/  SHF.R.U64 R13, R10, R8.reuse, R3.reuse ;  /* 0x000000080a0d7219 */ /* 0x190fe40000001203 */
[----:B------:R-:W-:-:S04]  /*7290*/  SHF.R.U32.HI R0, RZ, R8, R3 ;  /* 0x00000008ff007219 */ /* 0x000fc80000011603 */
[----:B------:R-:W4:Y:S01]  /*72a0*/  LDC R24, c[0x0][0x600] ;  /* 0x00018000ff187b82 */ /* 0x000f220000000800 */
[-CC-:B---3--:R-:W-:Y:S02]  /*72b0*/  SHF.R.U64 R15, R13, R11.reuse, R0.reuse ;  /* 0x0000000b0d0f7219 */ /* 0x188fe40000001200 */
[----:B------:R-:W-:-:S03]  /*72c0*/  SHF.R.U32.HI R5, RZ, R11, R0 ;  /* 0x0000000bff057219 */ /* 0x000fc60000011600 */
[----:B------:R-:W-:Y:S02]  /*72d0*/  IMAD.MOV.U32 R4, RZ, RZ, R15 ;  /* 0x000000ffff047224 */ /* 0x000fe400078e000f */
[----:B------:R-:W3:Y:S01]  /*72e0*/  LDC R28, c[0x0][0x648] ;  /* 0x00019200ff1c7b82 */ /* 0x000ee20000000800 */
[----:B0-----:R-:W-:-:S07]  /*72f0*/  IMAD R25, R9, R7, R12 ;  /* 0x0000000709197224 */ /* 0x001fce00078e020c */
[----:B------:R-:W0:Y:S08]  /*7300*/  LDC R29, c[0x0][0x638] ;  /* 0x00018e00ff1d7b82 */ /* 0x000e300000000800 */
[----:B------:R-:W0:Y:S01]  /*7310*/  LDC R30, c[0x0][0x610] ;  /* 0x00018400ff1e7b82 */ /* 0x000e220000000800 */
[----:B-12-4-:R-:W-:Y:S05]  /*7320*/  @!P0 BRA `(.L_x_160) ;  /* 0x0000000000288947 */ /* 0x016fea0003800000 */
[----:B------:R-:W1:Y:S02]  /*7330*/  LDC R0, c[0x0][0x64c] ;  /* 0x00019300ff007b82 */ /* 0x000e640000000800 */
[----:B-1----:R-:W-:-:S05]  /*7340*/  IADD3 R3, P0, R15, R0, RZ ;  /* 0x000000000f037210 */ /* 0x002fca0007f1e0ff */
        /* <DEDUP_REMOVED lines=8> */
.L_x_160:
[----:B------:R-:W-:Y:S01]  /*73d0*/  ISETP.NE.AND P0, PT, R2, 0x1, PT ;  /* 0x000000010200780c */ /* 0x000fe20003f05270 */
[----:B------:R-:W-:Y:S01]  /*73e0*/  IMAD.MOV R14, RZ, RZ, -R14 ;  /* 0x000000ffff0e7224 */ /* 0x000fe200078e0a0e */
[----:B---3--:R-:W-:Y:S01]  /*73f0*/  SHF.R.U64 R0, R4, R28, R5 ;  /* 0x0000001c04007219 */ /* 0x008fe20000001205 */
[----:B------:R-:W-:Y:S01]  /*7400*/  VIADD R5, R24, 0xffffffff ;  /* 0xffffffff18057836 */ /* 0x000fe20000000000 */
[----:B------:R-:W-:-:S03]  /*7410*/  LOP3.LUT R3, R13, R100, RZ, 0xc0, !PT ;  /* 0x000000640d037212 */ /* 0x000fc600078ec0ff */
[----:B------:R-:W-:Y:S01]  /*7420*/  IMAD.MOV R4, RZ, RZ, -R0 ;  /* 0x000000ffff047224 */ /* 0x000fe200078e0a00 */
[----:B------:R-:W-:Y:S01]  /*7430*/  LOP3.LUT R10, R10, R5, RZ, 0xc0, !PT ;  /* 0x000000050a0a7212 */ /* 0x000fe200078ec0ff */
[----:B------:R-:W-:Y:S02]  /*7440*/  IMAD R0, R96, R0, R3 ;  /* 0x0000000060007224 */ /* 0x000fe400078e0203 */
[----:B0-----:R-:W-:Y:S02]  /*7450*/  IMAD R3, R4, R29, R15 ;  /* 0x0000001d04037224 */ /* 0x001fe400078e020f */
[----:B------:R-:W-:Y:S02]  /*7460*/  @P0 IMAD R25, R21, R14, R20 ;  /* 0x0000000e15190224 */ /* 0x000fe400078e0214 */
[----:B------:R-:W-:Y:S02]  /*7470*/  IMAD R5, R3, R24, R10 ;  /* 0x0000001803057224 */ /* 0x000fe400078e020a */
[----:B------:R-:W-:-:S02]  /*7480*/  IMAD R0, R0, R30, R25 ;  /* 0x0000001e00007224 */ /* 0x000fc400078e0219 */
[----:B------:R-:W-:-:S03]  /*7490*/  IMAD.MOV.U32 R4, RZ, RZ, 0x1 ;  /* 0x00000001ff047424 */ /* 0x000fc600078e00ff */
[----:B------:R-:W-:Y:S02]  /*74a0*/  SEL R102, R5, R0, !P0 ;  /* 0x0000000005667207 */ /* 0x000fe40004000000 */
[----:B------:R-:W-:Y:S02]  /*74b0*/  PRMT R3, R4, 0x7610, R3 ;  /* 0x0000761004037816 */ /* 0x000fe40000000003 */
[----:B------:R-:W-:-:S07]  /*74c0*/  SEL R0, R0, R5, !P0 ;  /* 0x0000000500007207 */ /* 0x000fce0004000000 */
.L_x_158:
[----:B------:R-:W-:Y:S01]  /*74d0*/  LOP3.LUT P0, RZ, R3, 0xff, RZ, 0xc0, !PT ;  /* 0x000000ff03ff7812 */ /* 0x000fe2000780c0ff */
[----:B------:R-:W-:-:S12]  /*74e0*/  IMAD.MOV.U32 R109, RZ, RZ, R0 ;  /* 0x000000ffff6d7224 */ /* 0x000fd800078e0000 */
[----:B------:R-:W-:Y:S05]  /*74f0*/  @P0 BRA `(.L_x_161) ;  /* 0xffffffa0002c0947 */ /* 0x000fea000383ffff */
[----:B------:R-:W-:Y:S05]  /*7500*/  EXIT ;  /* 0x000000000000794d */ /* 0x000fea0003800000 */
.L_x_8:
        /* <DEDUP_REMOVED lines=26> */
.L_x_163:
[----:B------:R-:W0:Y:S01]  /*76b0*/  LDC.64 R30, c[0x0][0x640] ;  /* 0x00019000ff1e7b82 */ /* 0x000e220000000a00 */
[-CC-:B------:R-:W-:Y:S01]  /*76c0*/  SHF.R.U64 R21, R14, R8.reuse, R15.reuse ;  /* 0x000000080e157219 */ /* 0x180fe2000000120f */
[----:B------:R-:W-:Y:S01]  /*76d0*/  IMAD.MOV.U32 R27, RZ, RZ, 0x1 ;  /* 0x00000001ff1b7424 */ /* 0x000fe200078e00ff */
[----:B------:R-:W-:Y:S02]  /*76e0*/  SHF.R.U32.HI R7, RZ, R8, R15 ;  /* 0x00000008ff077219 */ /* 0x000fe4000001160f */
[----:B------:R-:W-:-:S03]  /*76f0*/  IADD3 R13, P0, RZ, -R21, RZ ;  /* 0x80000015ff0d7210 */ /* 0x000fc60007f1e0ff */
[----:B------:R-:W1:Y:S02]  /*7700*/  LDC R12, c[0x0][0x618] ;  /* 0x00018600ff0c7b82 */ /* 0x000e640000000800 */
[----:B------:R-:W-:Y:S02]  /*7710*/  IMAD.X R7, RZ, RZ, ~R7, P0 ;  /* 0x000000ffff077224 */ /* 0x000fe400000e0e07 */
[----:B------:R-:W-:-:S04]  /*7720*/  IMAD.WIDE.U32 R10, R13, R22, R16 ;  /* 0x000000160d0a7225 */ /* 0x000fc800078e0010 */
[----:B------:R-:W2:Y:S01]  /*7730*/  LDC R14, c[0x0][0x608] ;  /* 0x00018200ff0e7b82 */ /* 0x000ea20000000800 */
[----:B------:R-:W-:-:S04]  /*7740*/  IMAD R8, R7, R22, RZ ;  /* 0x0000001607087224 */ /* 0x000fc800078e02ff */
[----:B------:R-:W-:-:S03]  /*7750*/  IMAD R7, R13, R23, R8 ;  /* 0x000000170d077224 */ /* 0x000fc600078e0208 */
[----:B------:R-:W3:Y:S01]  /*7760*/  LDC R28, c[0x0][0x658] ;  /* 0x00019600ff1c7b82 */ /* 0x000ee20000000800 */
[----:B------:R-:W-:Y:S01]  /*7770*/  IMAD.IADD R7, R11, 0x1, R7 ;  /* 0x000000010b077824 */ /* 0x000fe200078e0207 */
[----:B0-----:R-:W-:Y:S01]  /*7780*/  ISETP.NE.U32.AND P0, PT, R30, RZ, PT ;  /* 0x000000ff1e00720c */ /* 0x001fe20003f05070 */
[----:B------:R-:W-:-:S03]  /*7790*/  IMAD.MOV.U32 R11, RZ, RZ, -0x1 ;  /* 0xffffffffff0b7424 */ /* 0x000fc600078e00ff */
        /* <DEDUP_REMOVED lines=8> */
[-C--:B---3--:R-:W-:Y:S02]  /*7820*/  SHF.L.U32 R10, R11, R28.reuse, RZ ;  /* 0x0000001c0b0a7219 */ /* 0x088fe400000006ff */
[--C-:B------:R-:W-:Y:S02]  /*7830*/  SHF.R.U64 R26, R22, R28, R7.reuse ;  /* 0x0000001c161a7219 */ /* 0x100fe40000001207 */
[----:B------:R-:W-:Y:S02]  /*7840*/  LOP3.LUT R29, RZ, R10, RZ, 0x33, !PT ;  /* 0x0000000aff1d7212 */ /* 0x000fe400078e33ff */
[----:B------:R-:W-:Y:S01]  /*7850*/  SHF.R.U32.HI R11, RZ, R28, R7 ;  /* 0x0000001cff0b7219 */ /* 0x000fe20000011607 */
[----:B------:R-:W3:Y:S01]  /*7860*/  LDC R32, c[0x0][0x610] ;  /* 0x00018400ff207b82 */ /* 0x000ee20000000800 */
[----:B------:R-:W-:Y:S01]  /*7870*/  IMAD.MOV.U32 R10, RZ, RZ, R26 ;  /* 0x000000ffff0a7224 */ /* 0x000fe200078e001a */
[----:B------:R-:W-:Y:S06]  /*7880*/  @!P0 BRA `(.L_x_164) ;  /* 0x0000000000288947 */ /* 0x000fec0003800000 */
        /* <DEDUP_REMOVED lines=10> */
.L_x_164:
[----:B------:R-:W-:Y:S02]  /*7930*/  ISETP.NE.AND P0, PT, R2, 0x1, PT ;  /* 0x000000010200780c */ /* 0x000fe40003f05270 */
[----:B-1----:R-:W-:Y:S01]  /*7940*/  SHF.R.U64 R8, R10, R8, R11 ;  /* 0x000000080a087219 */ /* 0x002fe2000000120b */
[----:B0-----:R-:W-:Y:S01]  /*7950*/  VIADD R11, R23, 0xffffffff ;  /* 0xffffffff170b7836 */ /* 0x001fe20000000000 */
[----:B------:R-:W-:Y:S02]  /*7960*/  SHF.L.U32 R27, R27, R28, RZ ;  /* 0x0000001c1b1b7219 */ /* 0x000fe400000006ff */
[----:B------:R-:W-:Y:S01]  /*7970*/  LOP3.LUT R5, R22, R29, RZ, 0xc0, !PT ;  /* 0x0000001d16057212 */ /* 0x000fe200078ec0ff */
[----:B------:R-:W-:-:S04]  /*7980*/  IMAD.MOV R7, RZ, RZ, -R8 ;  /* 0x000000ffff077224 */ /* 0x000fc800078e0a08 */
[----:B------:R-:W-:Y:S02]  /*7990*/  IMAD R5, R27, R8, R5 ;  /* 0x000000081b057224 */ /* 0x000fe400078e0205 */
[----:B------:R-:W-:Y:S01]  /*79a0*/  @P0 IMAD R6, R9, R24, R4 ;  /* 0x0000001809060224 */ /* 0x000fe200078e0204 */
[----:B------:R-:W-:Y:S01]  /*79b0*/  LOP3.LUT R9, R20, R11, RZ, 0xc0, !PT ;  /* 0x0000000b14097212 */ /* 0x000fe200078ec0ff */
[----:B--2---:R-:W-:Y:S02]  /*79c0*/  IMAD R4, R7, R25, R26 ;  /* 0x0000001907047224 */ /* 0x004fe400078e021a */
[----:B---3--:R-:W-:Y:S02]  /*79d0*/  IMAD R6, R5, R32, R6 ;  /* 0x0000002005067224 */ /* 0x008fe400078e0206 */
[----:B------:R-:W-:Y:S02]  /*79e0*/  IMAD R5, R4, R23, R9 ;  /* 0x0000001704057224 */ /* 0x000fe400078e0209 */
[----:B------:R-:W-:-:S02]  /*79f0*/  IMAD.MOV.U32 R8, RZ, RZ, 0x1 ;  /* 0x00000001ff087424 */ /* 0x000fc400078e00ff */
[----:B------:R-:W-:Y:S01]  /*7a00*/  IMAD.MOV.U32 R7, RZ, RZ, R21 ;  /* 0x000000ffff077224 */ /* 0x000fe200078e0015 */
[----:B------:R-:W-:Y:S02]  /*7a10*/  SEL R19, R5, R6, !P0 ;  /* 0x0000000605137207 */ /* 0x000fe40004000000 */
[----:B------:R-:W-:-:S07]  /*7a20*/  SEL R12, R6, R5, !P0 ;  /* 0x00000005060c7207 */ /* 0x000fce0004000000 */
.L_x_162:
[----:B------:R-:W-:-:S08]  /*7a30*/  NOP ;  /* 0x0000000000007918 */ /* 0x000fd00000000000 */
[----:B------:R-:W0:-:S00]  /*7a40*/  USETMAXREG.DEALLOC.CTAPOOL 0x28 ;  /* 0x00000028000079c8 */ /* 0x000e0000080e0500 */
[----:B0-----:R-:W-:-:S13]  /*7a50*/  ISETP.NE.AND P0, PT, R3, RZ, PT ;  /* 0x000000ff0300720c */ /* 0x001fda0003f05270 */
[----:B------:R-:W-:Y:S05]  /*7a60*/  @P0 EXIT ;  /* 0x000000000000094d */ /* 0x000fea0003800000 */
[----:B------:R-:W-:Y:S01]  /*7a70*/  LOP3.LUT P0, RZ, R8, 0xff, RZ, 0xc0, !PT ;  /* 0x000000ff08ff7812 */ /* 0x000fe2000780c0ff */
[----:B------:R-:W-:Y:S02]  /*7a80*/  IMAD.MOV.U32 R3, RZ, RZ, 0x1 ;  /* 0x00000001ff037424 */ /* 0x000fe400078e00ff */
[----:B------:R-:W-:-:S10]  /*7a90*/  IMAD.MOV.U32 R13, RZ, RZ, RZ ;  /* 0x000000ffff0d7224 */ /* 0x000fd400078e00ff */
[----:B------:R-:W-:Y:S05]  /*7aa0*/  @!P0 BRA `(.L_x_165) ;  /* 0x0000000c00648947 */ /* 0x000fea0003800000 */
[----:B------:R-:W0:Y:S01]  /*7ab0*/  LDC R3, c[0x0][0x28c] ;  /* 0x0000a300ff037b82 */ /* 0x000e220000000800 */
[----:B------:R-:W-:Y:S01]  /*7ac0*/  ULDC UR5, c[0x0][0x658] ;  /* 0x0001960000057ab9 */ /* 0x000fe20000000800 */
[----:B------:R-:W-:Y:S01]  /*7ad0*/  UMOV UR10, 0xffffffff ;  /* 0xffffffff000a7882 */ /* 0x000fe20000000000 */
[----:B------:R-:W-:Y:S01]  /*7ae0*/  UMOV UR11, 0x1 ;  /* 0x00000001000b7882 */ /* 0x000fe20000000000 */
[----:B------:R-:W-:Y:S01]  /*7af0*/  USHF.L.U32 UR10, UR10, UR5, URZ ;  /* 0x000000050a0a7299 */ /* 0x000fe2000800063f */
[----:B------:R-:W-:Y:S01]  /*7b00*/  BSSY B0, `(.L_x_165) ;  /* 0x00000d3000007945 */ /* 0x000fe20003800000 */
[----:B------:R-:W-:Y:S01]  /*7b10*/  IMAD.MOV.U32 R11, RZ, RZ, 0x1 ;  /* 0x00000001ff0b7424 */ /* 0x000fe200078e00ff */
[----:B------:R-:W-:Y:S01]  /*7b20*/  LOP3.LUT R10, R18, 0x2, RZ, 0xfc, !PT ;  /* 0x00000002120a7812 */ /* 0x000fe200078efcff */
[----:B------:R-:W1:Y:S01]  /*7b30*/  S2UR UR9, SR_CgaCtaId ;  /* 0x00000000000979c3 */ /* 0x000e620000008800 */
[----:B------:R-:W-:Y:S01]  /*7b40*/  ULOP3.LUT UR13, URZ, UR10, URZ, 0x33, !UPT ;  /* 0x0000000a3f0d7292 */ /* 0x000fe2000f8e333f */
[----:B------:R-:W-:Y:S01]  /*7b50*/  IMAD.MOV.U32 R13, RZ, RZ, RZ ;  /* 0x000000ffff0d7224 */ /* 0x000fe200078e00ff */
[----:B------:R-:W-:Y:S01]  /*7b60*/  ULDC UR4, c[0x0][0x600] ;  /* 0x0001800000047ab9 */ /* 0x000fe20000000800 */
[----:B------:R-:W-:Y:S01]  /*7b70*/  UMOV UR18, 0x5 ;  /* 0x0000000500127882 */ /* 0x000fe20000000000 */
[----:B------:R-:W-:-:S02]  /*7b80*/  UIADD3 UR4, UR4, -0x1, URZ ;  /* 0xffffffff04047890 */ /* 0x000fc4000fffe03f */
[----:B------:R-:W-:Y:S01]  /*7b90*/  USHF.L.U32 UR5, UR11, UR5, URZ ;  /* 0x000000050b057299 */ /* 0x000fe2000800063f */
[----:B------:R-:W-:Y:S01]  /*7ba0*/  ULDC.64 UR24, c[0x0][0x198] ;  /* 0x0000660000187ab9 */ /* 0x000fe20000000a00 */
[----:B0-----:R-:W-:-:S05]  /*7bb0*/  VIADD R3, R3, 0x1f ;  /* 0x0000001f03037836 */ /* 0x001fca0000000000 */
[----:B------:R-:W-:Y:S01]  /*7bc0*/  SHF.R.S32.HI R4, RZ, 0x1f, R3 ;  /* 0x0000001fff047819 */ /* 0x000fe20000011403 */
[----:B-1----:R-:W-:-:S03]  /*7bd0*/  ULOP3.LUT UR8, UR9, 0x1, URZ, 0xc0, !UPT ;  /* 0x0000000109087892 */ /* 0x002fc6000f8ec03f */
[----:B------:R-:W-:Y:S01]  /*7be0*/  LEA.HI R4, R4, R3, RZ, 0x5 ;  /* 0x0000000304047211 */ /* 0x000fe200078f28ff */
[----:B------:R-:W-:Y:S01]  /*7bf0*/  USHF.R.U32.HI UR26, URZ, 0x1, UR9 ;  /* 0x000000013f1a7899 */ /* 0x000fe20008011609 */
[----:B------:R-:W-:Y:S01]  /*7c00*/  IMAD.MOV.U32 R3, RZ, RZ, 0x1 ;  /* 0x00000001ff037424 */ /* 0x000fe200078e00ff */
[----:B------:R-:W-:Y:S01]  /*7c10*/  USHF.L.U32 UR6, UR9, 0x5, URZ ;  /* 0x0000000509067899 */ /* 0x000fe2000800063f */
[----:B------:R-:W-:Y:S01]  /*7c20*/  SHF.R.S32.HI R8, RZ, 0x5, R4 ;  /* 0x00000005ff087819 */ /* 0x000fe20000011404 */
[----:B------:R-:W-:Y:S02]  /*7c30*/  USHF.L.U32 UR7, UR9, 0xa, URZ ;  /* 0x0000000a09077899 */ /* 0x000fe4000800063f */
[----:B------:R-:W-:Y:S02]  /*7c40*/  ULOP3.LUT UR9, UR9, 0xfffffffe, URZ, 0xc0, !UPT ;  /* 0xfffffffe09097892 */ /* 0x000fe4000f8ec03f */
[----:B------:R-:W-:Y:S01]  /*7c50*/  UISETP.GT.U32.AND UP0, UPT, UR8, 0xffff, UPT ;  /* 0x0000ffff0800788c */ /* 0x000fe2000bf04070 */
[----:B------:R-:W-:Y:S01]  /*7c60*/  VIADD R9, R8, 0x1 ;  /* 0x0000000108097836 */ /* 0x000fe20000000000 */
[----:B------:R-:W-:-:S02]  /*7c70*/  USHF.L.U32 UR10, UR11, UR9, URZ ;  /* 0x000000090b0a7299 */ /* 0x000fc4000800063f */
[----:B------:R-:W-:Y:S02]  /*7c80*/  ULOP3.LUT UR9, UR9, 0x1, URZ, 0xfc, !UPT ;  /* 0x0000000109097892 */ /* 0x000fe4000f8efc3f */
[----:B------:R-:W-:Y:S02]  /*7c90*/  USEL UR8, UR8, 0xffff, !UP0 ;  /* 0x0000ffff08087887 */ /* 0x000fe4000c000000 */
[----:B------:R-:W-:Y:S02]  /*7ca0*/  USHF.L.U32 UR9, UR11, UR9, URZ ;  /* 0x000000090b097299 */ /* 0x000fe4000800063f */
[----:B------:R-:W-:Y:S02]  /*7cb0*/  ULOP3.LUT UR8, UR8, 0xffff, URZ, 0xc0, !UPT ;  /* 0x0000ffff08087892 */ /* 0x000fe4000f8ec03f */
[----:B------:R-:W-:Y:S02]  /*7cc0*/  ULOP3.LUT UR6, UR6, 0x20, URZ, 0xc0, !UPT ;  /* 0x0000002006067892 */ /* 0x000fe4000f8ec03f */
[----:B------:R-:W-:-:S02]  /*7cd0*/  ULOP3.LUT UR7, UR7, 0x400, URZ, 0xc0, !UPT ;  /* 0x0000040007077892 */ /* 0x000fc4000f8ec03f */
[----:B------:R-:W-:Y:S02]  /*7ce0*/  ULOP3.LUT UR19, UR10, UR9, URZ, 0xfc, !UPT ;  /* 0x000000090a137292 */ /* 0x000fe4000f8efc3f */
[----:B------:R-:W-:-:S12]  /*7cf0*/  USHF.L.U32 UR18, UR18, UR8, URZ ;  /* 0x0000000812127299 */ /* 0x000fd8000800063f */
.L_x_176:
[----:B------:R-:W-:-:S03]  /*7d00*/  UMOV UR8, 0xffffffff ;  /* 0xffffffff00087882 */ /* 0x000fc60000000000 */
[----:B------:R-:W-:Y:S05]  /*7d10*/  BRA.DIV UR8, `(.L_x_166) ;  /* 0x0000001208ac7947 */ /* 0x000fea000b800000 */
[----:B------:R-:W-:-:S13]  /*7d20*/  ELECT P6, URZ, PT ;  /* 0x00000000003f782f */ /* 0x000fda00038c0000 */
.L_x_194:
[----:B------:R-:W0:Y:S01]  /*7d30*/  LDC R4, c[0x0][0x28c] ;  /* 0x0000a300ff047b82 */ /* 0x000e220000000800 */
[----:B------:R-:W-:Y:S01]  /*7d40*/  BSSY B1, `(.L_x_167) ;  /* 0x000003c000017945 */ /* 0x000fe20003800000 */
[----:B0-----:R-:W-:-:S13]  /*7d50*/  ISETP.LT.OR P6, PT, R4, 0x1, !P6 ;  /* 0x000000010400780c */ /* 0x001fda00077c1670 */
[----:B------:R-:W-:Y:S05]  /*7d60*/  @P6 BRA `(.L_x_168) ;  /* 0x0000000000e46947 */ /* 0x000fea0003800000 */
[----:B------:R-:W-:Y:S01]  /*7d70*/  LEA R12, R12, UR26, 0x1 ;  /* 0x0000001a0c0c7c11 */ /* 0x000fe2000f8e08ff */
[----:B------:R-:W-:Y:S01]  /*7d80*/  IMAD.MOV.U32 R20, RZ, RZ, RZ ;  /* 0x000000ffff147224 */ /* 0x000fe200078e00ff */
[----:B------:R-:W-:Y:S01]  /*7d90*/  LEA R19, R19, UR6, 0x6 ;  /* 0x0000000613137c11 */ /* 0x000fe2000f8e30ff */
[----:B------:R-:W-:Y:S02]  /*7da0*/  IMAD.MOV.U32 R4, RZ, RZ, R9 ;  /* 0x000000ffff047224 */ /* 0x000fe400078e0009 */
[----:B------:R-:W-:Y:S02]  /*7db0*/  IMAD.MOV.U32 R5, RZ, RZ, R3 ;  /* 0x000000ffff057224 */ /* 0x000fe400078e0003 */
[----:B------:R-:W-:Y:S02]  /*7dc0*/  IMAD.MOV.U32 R6, RZ, RZ, R13 ;  /* 0x000000ffff067224 */ /* 0x000fe400078e000d */
[----:B------:R-:W-:-:S07]  /*7dd0*/  IMAD.SHL.U32 R15, R12, 0x80, RZ ;  /* 0x000000800c0f7824 */ /* 0x000fce00078e00ff */
.L_x_171:
[----:B------:R-:W0:Y:S01]  /*7de0*/  S2R R21, SR_CgaCtaId ;  /* 0x0000000000157919 */ /* 0x000e220000008800 */
[----:B------:R-:W-:Y:S02]  /*7df0*/  MOV R12, 0x400 ;  /* 0x00000400000c7802 */ /* 0x000fe40000000f00 */
[----:B------:R-:W-:-:S13]  /*7e00*/  ISETP.NE.AND P1, PT, R0, RZ, PT ;  /* 0x000000ff0000720c */ /* 0x000fda0003f25270 */
[----:B------:R-:W1:Y:S01]  /*7e10*/  @!P1 LDC R14, c[0x0][0x500] ;  /* 0x00014000ff0e9b82 */ /* 0x000e620000000800 */
[----:B0-----:R-:W-:Y:S02]  /*7e20*/  LEA R23, R21, R12, 0x18 ;  /* 0x0000000c15177211 */ /* 0x001fe400078ec0ff */
[----:B------:R-:W-:-:S03]  /*7e30*/  SHF.L.U32 R12, R5, 0x1f, RZ ;  /* 0x0000001f050c7819 */ /* 0x000fc600000006ff */
[----:B------:R-:W-:-:S04]  /*7e40*/  IMAD R21, R6, 0x8, R23 ;  /* 0x0000000806157824 */ /* 0x000fc800078e0217 */
[----:B------:R-:W0:Y:S02]  /*7e50*/  SYNCS.PHASECHK.TRANS64.TRYWAIT P0, [R21+URZ+0x58], R12 ;  /* 0x0000580c150075a7 */ /* 0x000e24000800017f */
[----:B01----:R-:W-:Y:S05]  /*7e60*/  @!P0 BRA `(.L_x_169) ;  /* 0x0000001000788947 */ /* 0x003fea0003800000 */
.L_x_195:
[----:B0-----:R-:W-:Y:S01]  /*7e70*/  PRMT R12, R10, 0x9910, RZ ;  /* 0x000099100a0c7816 */ /* 0x001fe200000000ff */
[----:B------:R0:W-:Y:S03]  /*7e80*/  @!P1 SYNCS.ARRIVE.TRANS64 RZ, [R21+URZ], R14 ;  /* 0x0000000e15ff99a7 */ /* 0x0001e6000800003f */
[----:B------:R-:W-:-:S13]  /*7e90*/  ISETP.NE.AND P0, PT, R12, 0x2, PT ;  /* 0x000000020c00780c */ /* 0x000fda0003f05270 */
[----:B0-----:R-:W-:Y:S05]  /*7ea0*/  @P0 BRA `(.L_x_170) ;  /* 0x0000000000040947 */ /* 0x001fea0003800000 */
[----:B------:R-:W-:Y:S01]  /*7eb0*/  BPT.TRAP 0x1 ;  /* 0x000000040000795c */ /* 0x000fe20000300000 */
.L_x_170:
[----:B------:R-:W-:Y:S01]  /*7ec0*/  LEA R12, R6, UR26, 0x1 ;  /* 0x0000001a060c7c11 */ /* 0x000fe2000f8e08ff */
[----:B------:R-:W-:Y:S01]  /*7ed0*/  VIADD R4, R4, 0xffffffff ;  /* 0xffffffff04047836 */ /* 0x000fe20000000000 */
[----:B------:R-:W-:Y:S01]  /*7ee0*/  R2UR UR22, R15 ;  /* 0x000000000f1672ca */ /* 0x000fe200000e0000 */
[----:B------:R-:W-:Y:S01]  /*7ef0*/  UIADD3 UR14, UP0, UR24, 0xf0, URZ ;  /* 0x000000f0180e7890 */ /* 0x000fe2000ff1e03f */
[----:B------:R-:W-:Y:S01]  /*7f00*/  R2UR UR9, R21 ;  /* 0x00000000150972ca */ /* 0x000fe200000e0000 */
[----:B------:R-:W-:Y:S01]  /*7f10*/  IMAD.SHL.U32 R12, R12, 0x1000, RZ ;  /* 0x000010000c0c7824 */ /* 0x000fe200078e00ff */
[----:B------:R-:W-:Y:S01]  /*7f20*/  R2UR UR10, R20 ;  /* 0x00000000140a72ca */ /* 0x000fe200000e0000 */
[----:B------:R-:W-:Y:S01]  /*7f30*/  UIADD3 UR28, UP1, UR24, 0x1f0, URZ ;  /* 0x000001f0181c7890 */ /* 0x000fe2000ff3e03f */
[----:B------:R-:W-:Y:S01]  /*7f40*/  R2UR UR12, R7 ;  /* 0x00000000070c72ca */ /* 0x000fe200000e0000 */
[--C-:B------:R-:W-:Y:S01]  /*7f50*/  IMAD R14, R12, 0x2, R23.reuse ;  /* 0x000000020c0e7824 */ /* 0x100fe200078e0217 */
[----:B------:R-:W-:Y:S01]  /*7f60*/  LEA R12, R6, UR7, 0xb ;  /* 0x00000007060c7c11 */ /* 0x000fe2000f8e58ff */
[----:B------:R-:W-:Y:S01]  /*7f70*/  UIADD3.X UR15, URZ, UR25, URZ, UP0, !UPT ;  /* 0x000000193f0f7290 */ /* 0x000fe200087fe43f */
[----:B------:R-:W-:Y:S01]  /*7f80*/  R2UR UR23, R19 ;  /* 0x00000000131772ca */ /* 0x000fe200000e0000 */
[----:B------:R-:W-:Y:S01]  /*7f90*/  UPRMT UR20, URZ, 0x5410, UR18 ;  /* 0x000054103f147896 */ /* 0x000fe20008000012 */
[----:B------:R-:W-:Y:S01]  /*7fa0*/  R2UR UR8, R14 ;  /* 0x000000000e0872ca */ /* 0x000fe200000e0000 */
[----:B------:R-:W-:Y:S01]  /*7fb0*/  IMAD R12, R12, 0x2, R23 ;  /* 0x000000020c0c7824 */ /* 0x000fe200078e0217 */
[----:B------:R-:W-:Y:S01]  /*7fc0*/  ISETP.GT.AND P1, PT, R4, 0x1, PT ;  /* 0x000000010400780c */ /* 0x000fe20003f24270 */
[----:B------:R-:W-:Y:S01]  /*7fd0*/  VIADD R6, R6, 0x1 ;  /* 0x0000000106067836 */ /* 0x000fe20000000000 */
[----:B------:R-:W-:Y:S01]  /*7fe0*/  UPRMT UR27, URZ, 0x5410, UR19 ;  /* 0x000054103f1b7896 */ /* 0x000fe20008000013 */
[----:B------:R-:W-:Y:S01]  /*7ff0*/  VIADD R20, R20, 0x20 ;  /* 0x0000002014147836 */ /* 0x000fe20000000000 */
[----:B------:R-:W-:Y:S01]  /*8000*/  R2UR UR11, R12 ;  /* 0x000000000c0b72ca */ /* 0x000fe200000e0000 */
[----:B------:R-:W-:Y:S01]  /*8010*/  UIADD3.X UR29, URZ, UR25, URZ, UP1, !UPT ;  /* 0x000000193f1d7290 */ /* 0x000fe20008ffe43f */
[----:B------:R-:W-:Y:S01]  /*8020*/  ISETP.NE.AND P0, PT, R6, 0xb, PT ;  /* 0x0000000b0600780c */ /* 0x000fe20003f05270 */
[----:B------:R-:W-:Y:S01]  /*8030*/  UMOV UR16, 0x0 ;  /* 0x0000000000107882 */ /* 0x000fe20000000000 */
[----:B------:R-:W-:-:S02]  /*8040*/  UMOV UR17, 0x10000000 ;  /* 0x1000000000117882 */ /* 0x000fc40000000000 */
[----:B------:R-:W-:Y:S01]  /*8050*/  SEL R12, RZ, 0x1, P0 ;  /* 0x00000001ff0c7807 */ /* 0x000fe20000000000 */
[----:B------:R-:W-:Y:S01]  /*8060*/  UIADD3 UR8, UR8, 0x180, URZ ;  /* 0x0000018008087890 */ /* 0x000fe2000fffe03f */
[----:B------:R-:W-:Y:S02]  /*8070*/  SEL R6, R6, RZ, P0 ;  /* 0x000000ff06067207 */ /* 0x000fe40000000000 */
[----:B------:R-:W-:-:S03]  /*8080*/  LOP3.LUT R5, R5, R12, RZ, 0x3c, !PT ;  /* 0x0000000c05057212 */ /* 0x000fc600078e3cff */
[----:B------:R-:W-:-:S03]  /*8090*/  UIADD3 UR21, UR11, 0x2c180, URZ ;  /* 0x0002c1800b157890 */ /* 0x000fc6000fffe03f */
[----:B------:R-:W-:Y:S02]  /*80a0*/  UMOV UR11, UR22 ;  /* 0x00000016000b7c82 */ /* 0x000fe40008000000 */
[----:B------:R0:W-:Y:S02]  /*80b0*/  UTMALDG.3D.MULTICAST [UR8], [UR14], UR20, desc[UR16] ;  /* 0x000010080e0073b4 */ /* 0x0001e40008011814 */
[----:B0-----:R-:W-:Y:S01]  /*80c0*/  UMOV UR8, UR21 ;  /* 0x0000001500087c82 */ /* 0x001fe20008000000 */
[----:B------:R-:W-:Y:S02]  /*80d0*/  UMOV UR11, UR23 ;  /* 0x00000017000b7c82 */ /* 0x000fe40008000000 */
[----:B------:R0:W-:Y:S02]  /*80e0*/  UTMALDG.3D.MULTICAST [UR8], [UR28], UR27, desc[UR16] ;  /* 0x000010081c0073b4 */ /* 0x0001e4000801181b */
[----:B0-----:R-:W-:Y:S05]  /*80f0*/  @P1 BRA `(.L_x_171) ;  /* 0xfffffffc00381947 */ /* 0x001fea000383ffff */
.L_x_168:
[----:B------:R-:W-:Y:S05]  /*8100*/  BSYNC B1 ;  /* 0x0000000000017941 */ /* 0x000fea0003800000 */
.L_x_167:
[----:B------:R-:W-:Y:S01]  /*8110*/  LOP3.LUT P1, RZ, R11, 0xff, RZ, 0xc0, !PT ;  /* 0x000000ff0bff7812 */ /* 0x000fe2000782c0ff */
[C---:B------:R-:W-:Y:S01]  /*8120*/  IMAD.IADD R13, R8.reuse, 0x1, R13 ;  /* 0x00000001080d7824 */ /* 0x040fe200078e020d */
[----:B------:R-:W-:Y:S01]  /*8130*/  ULDC.64 UR8, c[0x0][0x650] ;  /* 0x0001940000087ab9 */ /* 0x000fe20000000a00 */
[C---:B------:R-:W-:Y:S01]  /*8140*/  ISETP.GE.U32.AND P2, PT, R8.reuse, 0xb, PT ;  /* 0x0000000b0800780c */ /* 0x040fe20003f46070 */
[----:B------:R-:W-:Y:S01]  /*8150*/  BSSY B1, `(.L_x_172) ;  /* 0x000006b000017945 */ /* 0x000fe20003800000 */
[----:B------:R-:W-:Y:S01]  /*8160*/  IMAD.MOV.U32 R12, RZ, RZ, -0x1 ;  /* 0xffffffffff0c7424 */ /* 0x000fe200078e00ff */
[----:B------:R-:W-:Y:S01]  /*8170*/  ISETP.GT.U32.AND P0, PT, R13, 0xa, PT ;  /* 0x0000000a0d00780c */ /* 0x000fe20003f04070 */
[----:B------:R-:W-:Y:S01]  /*8180*/  IMAD.MOV.U32 R19, RZ, RZ, -0x1 ;  /* 0xffffffffff137424 */ /* 0x000fe200078e00ff */
[----:B------:R-:W-:Y:S01]  /*8190*/  PRMT R11, RZ, 0x7610, R11 ;  /* 0x00007610ff0b7816 */ /* 0x000fe2000000000b */
[----:B------:R-:W-:Y:S01]  /*81a0*/  IMAD.MOV.U32 R7, RZ, RZ, -0x1 ;  /* 0xffffffffff077424 */ /* 0x000fe200078e00ff */
[----:B------:R-:W-:-:S03]  /*81b0*/  ISETP.LT.U32.AND P0, PT, R8, 0xb, P0 ;  /* 0x0000000b0800780c */ /* 0x000fc60000701070 */
[----:B------:R-:W0:Y:S01]  /*81c0*/  @P1 S2R R5, SR_CgaCtaId ;  /* 0x0000000000051919 */ /* 0x000e220000008800 */
[----:B------:R-:W-:-:S04]  /*81d0*/  @P1 MOV R4, 0x400 ;  /* 0x0000040000041802 */ /* 0x000fc80000000f00 */
[----:B0-----:R-:W-:Y:S01]  /*81e0*/  @P1 LEA R6, R5, R4, 0x18 ;  /* 0x0000000405061211 */ /* 0x001fe200078ec0ff */
[----:B------:R-:W-:Y:S01]  /*81f0*/  IMAD.WIDE.U32 R4, R13, -0x45d1745d, RZ ;  /* 0xba2e8ba30d047825 */ /* 0x000fe200078e00ff */
[----:B------:R-:W-:Y:S02]  /*8200*/  SEL R4, RZ, 0x1, !P0 ;  /* 0x00000001ff047807 */ /* 0x000fe40004000000 */
[----:B------:R0:W-:Y:S01]  /*8210*/  @P1 SYNCS.ARRIVE.TRANS64.A1T0 RZ, [R6+URZ+0xc8], RZ ;  /* 0x0000c8ff06ff19a7 */ /* 0x0001e2000810003f */
[----:B------:R-:W-:Y:S02]  /*8220*/  IADD3 R16, P1, R16, UR36, RZ ;  /* 0x0000002410107c10 */ /* 0x000fe4000ff3e0ff */
[----:B------:R-:W-:Y:S02]  /*8230*/  LOP3.LUT R3, R3, R4, RZ, 0x3c, !PT ;  /* 0x0000000403037212 */ /* 0x000fe400078e3cff */
[----:B------:R-:W-:Y:S02]  /*8240*/  IADD3.X R17, R17, UR42, RZ, P1, !PT ;  /* 0x0000002a11117c10 */ /* 0x000fe40008ffe4ff */
[----:B------:R-:W-:-:S02]  /*8250*/  ISETP.GE.U32.AND P0, PT, R16, UR8, PT ;  /* 0x0000000810007c0c */ /* 0x000fc4000bf06070 */
[----:B0-----:R-:W-:Y:S02]  /*8260*/  SHF.R.U32.HI R6, RZ, 0x3, R5 ;  /* 0x00000003ff067819 */ /* 0x001fe40000011605 */
[----:B------:R-:W-:Y:S02]  /*8270*/  ISETP.GE.U32.AND.EX P0, PT, R17, UR9, PT, P0 ;  /* 0x0000000911007c0c */ /* 0x000fe4000bf06100 */
[----:B------:R-:W-:Y:S01]  /*8280*/  @P2 LOP3.LUT R3, R3, 0x1, R6, 0x78, !PT ;  /* 0x0000000103032812 */ /* 0x000fe200078e7806 */
[----:B------:R-:W-:Y:S01]  /*8290*/  IMAD R13, R6, -0xb, R13 ;  /* 0xfffffff5060d7824 */ /* 0x000fe200078e020d */
[----:B------:R-:W-:-:S09]  /*82a0*/  PRMT R4, RZ, 0x7610, R4 ;  /* 0x00007610ff047816 */ /* 0x000fd20000000004 */
[----:B------:R-:W-:Y:S05]  /*82b0*/  @P0 BRA `(.L_x_173) ;  /* 0x0000000400500947 */ /* 0x000fea0003800000 */
[----:B------:R-:W0:Y:S01]  /*82c0*/  S2R R15, SR_CTAID.X ;  /* 0x00000000000f7919 */ /* 0x000e220000002500 */
[----:B------:R-:W-:Y:S01]  /*82d0*/  ULDC.64 UR8, c[0x0][0x628] ;  /* 0x00018a0000087ab9 */ /* 0x000fe20000000a00 */
[----:B------:R-:W1:Y:S01]  /*82e0*/  LDC R20, c[0x0][0x144] ;  /* 0x00005100ff147b82 */ /* 0x000e620000000800 */
[----:B------:R-:W-:Y:S01]  /*82f0*/  ISETP.NE.U32.AND P0, PT, RZ, UR8, PT ;  /* 0x00000008ff007c0c */ /* 0x000fe2000bf05070 */
[----:B------:R-:W2:Y:S01]  /*8300*/  S2R R12, SR_CTAID.Y ;  /* 0x00000000000c7919 */ /* 0x000ea20000002600 */
[----:B------:R-:W-:Y:S01]  /*8310*/  ULDC UR10, c[0x0][0x150] ;  /* 0x00005400000a7ab9 */ /* 0x000fe20000000800 */
[----:B------:R-:W-:Y:S01]  /*8320*/  ULDC UR11, c[0x0][0x630] ;  /* 0x00018c00000b7ab9 */ /* 0x000fe20000000800 */
[----:B------:R-:W-:Y:S01]  /*8330*/  ISETP.NE.AND.EX P0, PT, RZ, UR9, PT, P0 ;  /* 0x00000009ff007c0c */ /* 0x000fe2000bf05300 */
[----:B------:R-:W-:Y:S01]  /*8340*/  IMAD.MOV.U32 R4, RZ, RZ, R16 ;  /* 0x000000ffff047224 */ /* 0x000fe200078e0010 */
[----:B0-----:R-:W-:-:S05]  /*8350*/  I2FP.F32.U32 R5, R15 ;  /* 0x0000000f00057245 */ /* 0x001fca0000201000 */
[----:B------:R-:W-:Y:S01]  /*8360*/  FMUL R21, R5, UR10 ;  /* 0x0000000a05157c20 */ /* 0x000fe20008400000 */
[----:B------:R-:W-:-:S05]  /*8370*/  IMAD.MOV.U32 R5, RZ, RZ, R17 ;  /* 0x000000ffff057224 */ /* 0x000fca00078e0011 */
[----:B--2---:R-:W-:Y:S05]  /*8380*/  @!P0 BRA `(.L_x_174) ;  /* 0x0000000000288947 */ /* 0x004fea0003800000 */
[----:B------:R-:W-:Y:S02]  /*8390*/  ULDC UR10, c[0x0][0x634] ;  /* 0x00018d00000a7ab9 */ /* 0x000fe40000000800 */
[----:B------:R-:W-:-:S05]  /*83a0*/  IADD3 R5, P0, R16, UR10, RZ ;  /* 0x0000000a10057c10 */ /* 0x000fca000ff1e0ff */
[----:B------:R-:W-:-:S04]  /*83b0*/  IMAD.X R19, RZ, RZ, R17, P0 ;  /* 0x000000ffff137224 */ /* 0x000fc800000e0611 */
[----:B------:R-:W-:-:S04]  /*83c0*/  IMAD.WIDE.U32 R6, R19, UR8, RZ ;  /* 0x0000000813067c25 */ /* 0x000fc8000f8e00ff */
[----:B------:R-:W-:-:S04]  /*83d0*/  IMAD.WIDE.U32 R6, P0, R5, UR9, R6 ;  /* 0x0000000905067c25 */ /* 0x000fc8000f800006 */
[----:B------:R-:W-:-:S04]  /*83e0*/  IMAD.WIDE.U32 R4, R5, UR8, RZ ;  /* 0x0000000805047c25 */ /* 0x000fc8000f8e00ff */
[----:B------:R-:W-:Y:S01]  /*83f0*/  IMAD.MOV.U32 R4, RZ, RZ, R7 ;  /* 0x000000ffff047224 */ /* 0x000fe200078e0007 */
[----:B------:R-:W-:Y:S01]  /*8400*/  IADD3 RZ, P1, R5, R6, RZ ;  /* 0x0000000605ff7210 */ /* 0x000fe20007f3e0ff */
[----:B------:R-:W-:-:S04]  /*8410*/  IMAD.X R5, RZ, RZ, RZ, P0 ;  /* 0x000000ffff057224 */ /* 0x000fc800000e06ff */
[----:B------:R-:W-:-:S08]  /*8420*/  IMAD.WIDE.U32.X R4, R19, UR9, R4, P1 ;  /* 0x0000000913047c25 */ /* 0x000fd000088e0404 */
.L_x_174:
[--C-:B------:R-:W-:Y:S01]  /*8430*/  SHF.R.U64 R14, R4, UR11, R5.reuse ;  /* 0x0000000b040e7c19 */ /* 0x100fe20008001205 */
[----:B------:R-:W0:Y:S01]  /*8440*/  F2I.U32.TRUNC.NTZ R21, R21 ;  /* 0x0000001500157305 */ /* 0x000e22000020f000 */
[----:B------:R-:W-:Y:S01]  /*8450*/  SHF.R.U32.HI R4, RZ, UR11, R5 ;  /* 0x0000000bff047c19 */ /* 0x000fe20008011605 */
[----:B------:R-:W-:Y:S01]  /*8460*/  ULDC.64 UR8, c[0x0][0x620] ;  /* 0x0001880000087ab9 */ /* 0x000fe20000000a00 */
[----:B------:R-:W-:Y:S01]  /*8470*/  IADD3 R7, P0, RZ, -R14, RZ ;  /* 0x8000000eff077210 */ /* 0x000fe20007f1e0ff */
[----:B------:R-:W-:-:S04]  /*8480*/  ULDC.64 UR10, c[0x0][0x640] ;  /* 0x00019000000a7ab9 */ /* 0x000fc80000000a00 */
[----:B------:R-:W-:Y:S01]  /*8490*/  IMAD.X R4, RZ, RZ, ~R4, P0 ;  /* 0x000000ffff047224 */ /* 0x000fe200000e0e04 */
[----:B------:R-:W-:-:S03]  /*84a0*/  ISETP.NE.U32.AND P0, PT, RZ, UR10, PT ;  /* 0x0000000aff007c0c */ /* 0x000fc6000bf05070 */
[----:B------:R-:W-:Y:S01]  /*84b0*/  IMAD R6, R4, UR8, RZ ;  /* 0x0000000804067c24 */ /* 0x000fe2000f8e02ff */
[----:B------:R-:W-:Y:S01]  /*84c0*/  ISETP.NE.AND.EX P0, PT, RZ, UR11, PT, P0 ;  /* 0x0000000bff007c0c */ /* 0x000fe2000bf05300 */
[----:B------:R-:W-:Y:S01]  /*84d0*/  IMAD.WIDE.U32 R4, R7, UR8, R16 ;  /* 0x0000000807047c25 */ /* 0x000fe2000f8e0010 */
[----:B------:R-:W-:-:S03]  /*84e0*/  ULDC UR8, c[0x0][0x618] ;  /* 0x0001860000087ab9 */ /* 0x000fc60000000800 */
[----:B------:R-:W-:Y:S01]  /*84f0*/  IMAD R7, R7, UR9, R6 ;  /* 0x0000000907077c24 */ /* 0x000fe2000f8e0206 */
[----:B------:R-:W-:Y:S01]  /*8500*/  ULDC UR9, c[0x0][0x154] ;  /* 0x0000550000097ab9 */ /* 0x000fe20000000800 */
[----:B0-----:R-:W-:Y:S02]  /*8510*/  IMAD.MOV R6, RZ, RZ, -R21 ;  /* 0x000000ffff067224 */ /* 0x001fe400078e0a15 */
[----:B------:R-:W0:Y:S01]  /*8520*/  LDC R21, c[0x0][0x148] ;  /* 0x00005200ff157b82 */ /* 0x000e220000000800 */
[----:B------:R-:W-:Y:S02]  /*8530*/  IMAD.IADD R5, R5, 0x1, R7 ;  /* 0x0000000105057824 */ /* 0x000fe400078e0207 */
[----:B-1----:R-:W-:Y:S01]  /*8540*/  IMAD R15, R20, R6, R15 ;  /* 0x00000006140f7224 */ /* 0x002fe200078e020f */
[----:B------:R-:W-:Y:S02]  /*8550*/  I2FP.F32.U32 R6, R12 ;  /* 0x0000000c00067245 */ /* 0x000fe40000201000 */
[----:B------:R-:W-:-:S02]  /*8560*/  SHF.R.U64 R19, R4, UR8, R5 ;  /* 0x0000000804137c19 */ /* 0x000fc40008001205 */
[----:B------:R-:W-:Y:S01]  /*8570*/  SHF.R.U32.HI R4, RZ, UR8, R5 ;  /* 0x00000008ff047c19 */ /* 0x000fe20008011605 */
[----:B------:R-:W-:Y:S01]  /*8580*/  FMUL R6, R6, UR9 ;  /* 0x0000000906067c20 */ /* 0x000fe20008400000 */
[----:B------:R-:W-:Y:S02]  /*8590*/  ULDC UR8, c[0x0][0x608] ;  /* 0x0001820000087ab9 */ /* 0x000fe40000000800 */
[--C-:B------:R-:W-:Y:S01]  /*85a0*/  SHF.R.U64 R22, R19, UR8, R4.reuse ;  /* 0x0000000813167c19 */ /* 0x100fe20008001204 */
[----:B------:R1:W2:Y:S01]  /*85b0*/  F2I.U32.TRUNC.NTZ R24, R6 ;  /* 0x0000000600187305 */ /* 0x0002a2000020f000 */
[----:B------:R-:W-:Y:S01]  /*85c0*/  SHF.R.U32.HI R5, RZ, UR8, R4 ;  /* 0x00000008ff057c19 */ /* 0x000fe20008011604 */
[----:B------:R-:W-:-:S03]  /*85d0*/  ULDC UR8, c[0x0][0x658] ;  /* 0x0001960000087ab9 */ /* 0x000fc60000000800 */
[--C-:B------:R-:W-:Y:S02]  /*85e0*/  SHF.R.U64 R20, R22, UR8, R5.reuse ;  /* 0x0000000816147c19 */ /* 0x100fe40008001205 */
[----:B------:R-:W-:-:S03]  /*85f0*/  SHF.R.U32.HI R23, RZ, UR8, R5 ;  /* 0x00000008ff177c19 */ /* 0x000fc60008011605 */
[----:B------:R-:W-:Y:S02]  /*8600*/  IMAD.MOV.U32 R4, RZ, RZ, R20 ;  /* 0x000000ffff047224 */ /* 0x000fe400078e0014 */
[----:B------:R-:W-:Y:S01]  /*8610*/  IMAD.MOV.U32 R5, RZ, RZ, R23 ;  /* 0x000000ffff057224 */ /* 0x000fe200078e0017 */
[----:B-1----:R-:W-:Y:S06]  /*8620*/  @!P0 BRA `(.L_x_175) ;  /* 0x0000000000288947 */ /* 0x002fec0003800000 */
        /* <DEDUP_REMOVED lines=10> */
.L_x_175:
[----:B------:R-:W-:Y:S01]  /*86d0*/  ISETP.NE.AND P0, PT, R2, 0x1, PT ;  /* 0x000000010200780c */ /* 0x000fe20003f05270 */
[----:B------:R-:W-:Y:S01]  /*86e0*/  ULDC UR8, c[0x0][0x648] ;  /* 0x0001920000087ab9 */ /* 0x000fe20000000800 */
[----:B------:R-:W-:Y:S01]  /*86f0*/  LOP3.LUT R22, R22, UR13, RZ, 0xc0, !PT ;  /* 0x0000000d16167c12 */ /* 0x000fe2000f8ec0ff */
[----:B--2---:R-:W-:Y:S01]  /*8700*/  IMAD.MOV R24, RZ, RZ, -R24 ;  /* 0x000000ffff187224 */ /* 0x004fe200078e0a18 */
[----:B------:R-:W-:Y:S01]  /*8710*/  SHF.R.U64 R5, R4, UR8, R5 ;  /* 0x0000000804057c19 */ /* 0x000fe20008001205 */
[----:B------:R-:W-:Y:S01]  /*8720*/  ULDC UR8, c[0x0][0x638] ;  /* 0x00018e0000087ab9 */ /* 0x000fe20000000800 */
[----:B------:R-:W-:Y:S01]  /*8730*/  LOP3.LUT R19, R19, UR4, RZ, 0xc0, !PT ;  /* 0x0000000413137c12 */ /* 0x000fe2000f8ec0ff */
[----:B------:R-:W-:Y:S01]  /*8740*/  ULDC UR9, c[0x0][0x610] ;  /* 0x0001840000097ab9 */ /* 0x000fe20000000800 */
[----:B------:R-:W-:Y:S02]  /*8750*/  IMAD.MOV.U32 R4, RZ, RZ, 0x1 ;  /* 0x00000001ff047424 */ /* 0x000fe400078e00ff */
[----:B------:R-:W-:-:S02]  /*8760*/  IMAD.MOV R7, RZ, RZ, -R5 ;  /* 0x000000ffff077224 */ /* 0x000fc400078e0a05 */
[----:B------:R-:W-:Y:S02]  /*8770*/  IMAD R22, R5, UR5, R22 ;  /* 0x0000000505167c24 */ /* 0x000fe4000f8e0216 */
[----:B0-----:R-:W-:Y:S02]  /*8780*/  @P0 IMAD R15, R21, R24, R12 ;  /* 0x00000018150f0224 */ /* 0x001fe400078e020c */
[----:B------:R-:W-:Y:S01]  /*8790*/  IMAD R20, R7, UR8, R20 ;  /* 0x0000000807147c24 */ /* 0x000fe2000f8e0214 */
[----:B------:R-:W-:Y:S01]  /*87a0*/  ULDC UR8, c[0x0][0x600] ;  /* 0x0001800000087ab9 */ /* 0x000fe20000000800 */
[----:B------:R-:W-:Y:S02]  /*87b0*/  IMAD R15, R22, UR9, R15 ;  /* 0x00000009160f7c24 */ /* 0x000fe4000f8e020f */
[----:B------:R-:W-:Y:S02]  /*87c0*/  IMAD R20, R20, UR8, R19 ;  /* 0x0000000814147c24 */ /* 0x000fe4000f8e0213 */
[----:B------:R-:W-:-:S03]  /*87d0*/  IMAD.MOV.U32 R7, RZ, RZ, R14 ;  /* 0x000000ffff077224 */ /* 0x000fc600078e000e */
[----:B------:R-:W-:Y:S02]  /*87e0*/  SEL R19, R20, R15, !P0 ;  /* 0x0000000f14137207 */ /* 0x000fe40004000000 */
[----:B------:R-:W-:-:S07]  /*87f0*/  SEL R12, R15, R20, !P0 ;  /* 0x000000140f0c7207 */ /* 0x000fce0004000000 */
.L_x_173:
[----:B------:R-:W-:Y:S05]  /*8800*/  BSYNC B1 ;  /* 0x0000000000017941 */ /* 0x000fea0003800000 */
.L_x_172:
[----:B------:R-:W-:-:S13]  /*8810*/  LOP3.LUT P0, RZ, R4, 0xff, RZ, 0xc0, !PT ;  /* 0x000000ff04ff7812 */ /* 0x000fda000780c0ff */
[----:B------:R-:W-:Y:S05]  /*8820*/  @P0 BRA `(.L_x_176) ;  /* 0xfffffff400340947 */ /* 0x000fea000383ffff */
[----:B------:R-:W-:Y:S05]  /*8830*/  BSYNC B0 ;  /* 0x0000000000007941 */ /* 0x000fea0003800000 */
.L_x_165:
[----:B------:R-:W-:-:S03]  /*8840*/  UMOV UR8, 0xffffffff ;  /* 0xffffffff00087882 */ /* 0x000fc60000000000 */
[----:B------:R-:W-:Y:S05]  /*8850*/  BRA.DIV UR8, `(.L_x_177) ;  /* 0x0000000a08107947 */ /* 0x000fea000b800000 */
[----:B------:R-:W-:-:S13]  /*8860*/  ELECT P6, URZ, PT ;  /* 0x00000000003f782f */ /* 0x000fda00038c0000 */
.L_x_198:
[----:B------:R-:W-:Y:S04]  /*8870*/  BSSY B0, `(.L_x_178) ;  /* 0x000006a000007945 */ /* 0x000fe80003800000 */
[----:B------:R-:W-:Y:S05]  /*8880*/  @!P6 BRA `(.L_x_179) ;  /* 0x0000000400a0e947 */ /* 0x000fea0003800000 */
[----:B------:R-:W-:-:S04]  /*8890*/  LOP3.LUT R18, R18, 0x2, RZ, 0xfc, !PT ;  /* 0x0000000212127812 */ /* 0x000fc800078efcff */
[----:B------:R-:W-:-:S13]  /*88a0*/  ISETP.NE.AND P0, PT, R18, 0x3, PT ;  /* 0x000000031200780c */ /* 0x000fda0003f05270 */
[----:B------:R-:W-:Y:S05]  /*88b0*/  @!P0 BRA `(.L_x_180) ;  /* 0x0000000000048947 */ /* 0x000fea0003800000 */
[----:B------:R-:W-:Y:S01]  /*88c0*/  BPT.TRAP 0x1 ;  /* 0x000000040000795c */ /* 0x000fe20000300000 */
.L_x_180:
[----:B------:R-:W0:Y:S01]  /*88d0*/  S2R R5, SR_CgaCtaId ;  /* 0x0000000000057919 */ /* 0x000e220000008800 */
[----:B------:R-:W-:Y:S02]  /*88e0*/  MOV R0, 0x400 ;  /* 0x0000040000007802 */ /* 0x000fe40000000f00 */
[----:B------:R-:W-:Y:S02]  /*88f0*/  SHF.L.U32 R4, R3, 0x1f, RZ ;  /* 0x0000001f03047819 */ /* 0x000fe400000006ff */
[----:B0-----:R-:W-:-:S05]  /*8900*/  LEA R0, R5, R0, 0x18 ;  /* 0x0000000005007211 */ /* 0x001fca00078ec0ff */
[----:B------:R-:W-:-:S04]  /*8910*/  VIADD R0, R0, 0x58 ;  /* 0x0000005800007836 */ /* 0x000fc80000000000 */
[C---:B------:R-:W-:Y:S02]  /*8920*/  IMAD R7, R13.reuse, 0x8, R0 ;  /* 0x000000080d077824 */ /* 0x040fe400078e0200 */
[----:B------:R-:W-:Y:S02]  /*8930*/  VIADD R13, R13, 0x1 ;  /* 0x000000010d0d7836 */ /* 0x000fe40000000000 */
[----:B------:R-:W0:Y:S03]  /*8940*/  SYNCS.PHASECHK.TRANS64.TRYWAIT P0, [R7+URZ], R4 ;  /* 0x00000004070075a7 */ /* 0x000e26000800017f */
[----:B------:R-:W-:-:S04]  /*8950*/  ISETP.NE.AND P1, PT, R13, 0xb, PT ;  /* 0x0000000b0d00780c */ /* 0x000fc80003f25270 */
[----:B------:R-:W-:Y:S02]  /*8960*/  SEL R2, RZ, 0x1, P1 ;  /* 0x00000001ff027807 */ /* 0x000fe40000800000 */
[----:B------:R-:W-:Y:S02]  /*8970*/  SEL R13, R13, RZ, P1 ;  /* 0x000000ff0d0d7207 */ /* 0x000fe40000800000 */
[----:B------:R-:W-:-:S03]  /*8980*/  LOP3.LUT R6, R3, R2, RZ, 0x3c, !PT ;  /* 0x0000000203067212 */ /* 0x000fc600078e3cff */
[----:B------:R-:W-:Y:S01]  /*8990*/  IMAD R8, R13, 0x8, R0 ;  /* 0x000000080d087824 */ /* 0x000fe200078e0200 */
[----:B------:R-:W-:Y:S01]  /*89a0*/  SHF.L.U32 R5, R6, 0x1f, RZ ;  /* 0x0000001f06057819 */ /* 0x000fe200000006ff */
[----:B0-----:R-:W-:Y:S06]  /*89b0*/  @!P0 BRA `(.L_x_181) ;  /* 0x0000000400d88947 */ /* 0x001fec0003800000 */
.L_x_199:
[----:B------:R-:W1:Y:S01]  /*89c0*/  SYNCS.PHASECHK.TRANS64.TRYWAIT P0, [R8+URZ], R5 ;  /* 0x00000005080075a7 */ /* 0x000e62000800017f */
[----:B------:R-:W-:-:S05]  /*89d0*/  VIADD R2, R13, 0x1 ;  /* 0x000000010d027836 */ /* 0x000fca0000000000 */
[----:B------:R-:W-:-:S04]  /*89e0*/  ISETP.NE.AND P1, PT, R2, 0xb, PT ;  /* 0x0000000b0200780c */ /* 0x000fc80003f25270 */
[----:B------:R-:W-:Y:S02]  /*89f0*/  SEL R3, RZ, 0x1, P1 ;  /* 0x00000001ff037807 */ /* 0x000fe40000800000 */
[----:B0-----:R-:W-:Y:S02]  /*8a00*/  SEL R7, R2, RZ, P1 ;  /* 0x000000ff02077207 */ /* 0x001fe40000800000 */
[----:B------:R-:W-:-:S03]  /*8a10*/  LOP3.LUT R6, R6, R3, RZ, 0x3c, !PT ;  /* 0x0000000306067212 */ /* 0x000fc600078e3cff */
[----:B------:R-:W-:Y:S01]  /*8a20*/  IMAD R9, R7, 0x8, R0 ;  /* 0x0000000807097824 */ /* 0x000fe200078e0200 */
[----:B------:R-:W-:Y:S01]  /*8a30*/  SHF.L.U32 R4, R6, 0x1f, RZ ;  /* 0x0000001f06047819 */ /* 0x000fe200000006ff */
[----:B-1----:R-:W-:Y:S06]  /*8a40*/  @!P0 BRA `(.L_x_182) ;  /* 0x0000000400c88947 */ /* 0x002fec0003800000 */
.L_x_200:
[----:B------:R-:W1:Y:S01]  /*8a50*/  SYNCS.PHASECHK.TRANS64.TRYWAIT P0, [R9+URZ], R4 ;  /* 0x00000004090075a7 */ /* 0x000e62000800017f */
[----:B------:R-:W-:-:S05]  /*8a60*/  VIADD R2, R7, 0x1 ;  /* 0x0000000107027836 */ /* 0x000fca0000000000 */
[----:B------:R-:W-:-:S04]  /*8a70*/  ISETP.NE.AND P1, PT, R2, 0xb, PT ;  /* 0x0000000b0200780c */ /* 0x000fc80003f25270 */
[----:B------:R-:W-:Y:S02]  /*8a80*/  SEL R3, RZ, 0x1, P1 ;  /* 0x00000001ff037807 */ /* 0x000fe40000800000 */
[----:B------:R-:W-:Y:S02]  /*8a90*/  SEL R7, R2, RZ, P1 ;  /* 0x000000ff02077207 */ /* 0x000fe40000800000 */
[----:B------:R-:W-:-:S03]  /*8aa0*/  LOP3.LUT R6, R6, R3, RZ, 0x3c, !PT ;  /* 0x0000000306067212 */ /* 0x000fc600078e3cff */
[----:B0-----:R-:W-:Y:S01]  /*8ab0*/  IMAD R8, R7, 0x8, R0 ;  /* 0x0000000807087824 */ /* 0x001fe200078e0200 */
[----:B------:R-:W-:Y:S01]  /*8ac0*/  SHF.L.U32 R5, R6, 0x1f, RZ ;  /* 0x0000001f06057819 */ /* 0x000fe200000006ff */
[----:B-1----:R-:W-:Y:S06]  /*8ad0*/  @!P0 BRA `(.L_x_183) ;  /* 0x0000000400b88947 */ /* 0x002fec0003800000 */
.L_x_201:
        /* <DEDUP_REMOVED lines=9> */
.L_x_202:
        /* <DEDUP_REMOVED lines=9> */
.L_x_203:
        /* <DEDUP_REMOVED lines=9> */
.L_x_204:
        /* <DEDUP_REMOVED lines=9> */
.L_x_205:
        /* <DEDUP_REMOVED lines=9> */
.L_x_206:
[----:B------:R-:W1:Y:S01]  /*8db0*/  SYNCS.PHASECHK.TRANS64.TRYWAIT P0, [R9+URZ], R4 ;  /* 0x00000004090075a7 */ /* 0x000e62000800017f */
[----:B------:R-:W-:-:S05]  /*8dc0*/  VIADD R2, R7, 0x1 ;  /* 0x0000000107027836 */ /* 0x000fca0000000000 */
[----:B------:R-:W-:-:S04]  /*8dd0*/  ISETP.NE.AND P1, PT, R2, 0xb, PT ;  /* 0x0000000b0200780c */ /* 0x000fc80003f25270 */
[----:B------:R-:W-:Y:S02]  /*8de0*/  SEL R3, RZ, 0x1, P1 ;  /* 0x00000001ff037807 */ /* 0x000fe40000800000 */
[----:B------:R-:W-:Y:S02]  /*8df0*/  SEL R7, R2, RZ, P1 ;  /* 0x000000ff02077207 */ /* 0x000fe40000800000 */
[----:B------:R-:W-:-:S03]  /*8e00*/  LOP3.LUT R11, R6, R3, RZ, 0x3c, !PT ;  /* 0x00000003060b7212 */ /* 0x000fc600078e3cff */
[----:B------:R-:W-:Y:S01]  /*8e10*/  IMAD R6, R7, 0x8, R0 ;  /* 0x0000000807067824 */ /* 0x000fe200078e0200 */
[----:B0-----:R-:W-:Y:S01]  /*8e20*/  SHF.L.U32 R5, R11, 0x1f, RZ ;  /* 0x0000001f0b057819 */ /* 0x001fe200000006ff */
[----:B-1----:R-:W-:Y:S06]  /*8e30*/  @!P0 BRA `(.L_x_189) ;  /* 0x0000000400588947 */ /* 0x002fec0003800000 */
.L_x_207:
[----:B------:R-:W1:Y:S01]  /*8e40*/  SYNCS.PHASECHK.TRANS64.TRYWAIT P0, [R6+URZ], R5 ;  /* 0x00000005060075a7 */ /* 0x000e62000800017f */
[----:B------:R-:W-:-:S05]  /*8e50*/  VIADD R2, R7, 0x1 ;  /* 0x0000000107027836 */ /* 0x000fca0000000000 */
[----:B------:R-:W-:-:S04]  /*8e60*/  ISETP.NE.AND P1, PT, R2, 0xb, PT ;  /* 0x0000000b0200780c */ /* 0x000fc80003f25270 */
[----:B0-----:R-:W-:Y:S02]  /*8e70*/  SEL R4, RZ, 0x1, P1 ;  /* 0x00000001ff047807 */ /* 0x001fe40000800000 */
[----:B------:R-:W-:Y:S02]  /*8e80*/  SEL R3, R2, RZ, P1 ;  /* 0x000000ff02037207 */ /* 0x000fe40000800000 */
[----:B------:R-:W-:Y:S01]  /*8e90*/  LOP3.LUT R4, R11, R4, RZ, 0x3c, !PT ;  /* 0x000000040b047212 */ /* 0x000fe200078e3cff */
[----:B-1----:R-:W-:Y:S06]  /*8ea0*/  @!P0 BRA `(.L_x_190) ;  /* 0x0000000400508947 */ /* 0x002fec0003800000 */
.L_x_208:
[----:B------:R-:W-:Y:S01]  /*8eb0*/  IMAD R3, R3, 0x8, R0 ;  /* 0x0000000803037824 */ /* 0x000fe200078e0200 */
[----:B------:R-:W-:-:S07]  /*8ec0*/  SHF.L.U32 R0, R4, 0x1f, RZ ;  /* 0x0000001f04007819 */ /* 0x000fce00000006ff */
.L_x_191:
[----:B-1----:R1:W2:Y:S02]  /*8ed0*/  SYNCS.PHASECHK.TRANS64.TRYWAIT P0, [R3+URZ], R0 ;  /* 0x00000000030075a7 */ /* 0x0022a4000800017f */
[----:B--2---:R-:W-:Y:S05]  /*8ee0*/  @!P0 NANOSLEEP.SYNCS 0x989680 ;  /* 0x009896800000895d */ /* 0x004fea0003900000 */
[----:B------:R-:W2:Y:S02]  /*8ef0*/  @!P0 SYNCS.PHASECHK.TRANS64 P0, [R3+URZ], R0 ;  /* 0x00000000030085a7 */ /* 0x000ea4000800007f */
[----:B--2---:R-:W-:Y:S05]  /*8f00*/  @!P0 BRA `(.L_x_191) ;  /* 0xfffffffc00f08947 */ /* 0x004fea000383ffff */
.L_x_179:
[----:B------:R-:W-:Y:S05]  /*8f10*/  BSYNC B0 ;  /* 0x0000000000007941 */ /* 0x000fea0003800000 */
.L_x_178:
[----:B------:R-:W-:Y:S05]  /*8f20*/  EXIT ;  /* 0x000000000000794d */ /* 0x000fea0003800000 */
.L_x_22:
[----:B-1----:R1:W2:Y:S02]  /*8f30*/  SYNCS.PHASECHK.TRANS64.TRYWAIT P1, [R3+URZ], R0 ;  /* 0x00000000030075a7 */ /* 0x0022a4000802017f */
[----:B--2---:R-:W-:Y:S05]  /*8f40*/  @!P1 NANOSLEEP.SYNCS 0x989680 ;  /* 0x009896800000995d */ /* 0x004fea0003900000 */
[----:B------:R-:W2:Y:S02]  /*8f50*/  @!P1 SYNCS.PHASECHK.TRANS64 P1, [R3+URZ], R0 ;  /* 0x00000000030095a7 */ /* 0x000ea4000802007f */
[----:B--2---:R-:W-:Y:S05]  /*8f60*/  @!P1 BRA `(.L_x_22) ;  /* 0xfffffffc00f09947 */ /* 0x004fea000383ffff */
[----:B------:R-:W-:Y:S05]  /*8f70*/  BRA `(.L_x_21) ;  /* 0xffffff8800587947 */ /* 0x000fea000383ffff */
.L_x_27:
[----:B-1----:R1:W2:Y:S02]  /*8f80*/  SYNCS.PHASECHK.TRANS64.TRYWAIT P1, [R5+URZ], R4 ;  /* 0x00000004050075a7 */ /* 0x0022a4000802017f */
[----:B--2---:R-:W-:Y:S05]  /*8f90*/  @!P1 NANOSLEEP.SYNCS 0x989680 ;  /* 0x009896800000995d */ /* 0x004fea0003900000 */
[----:B------:R-:W2:Y:S02]  /*8fa0*/  @!P1 SYNCS.PHASECHK.TRANS64 P1, [R5+URZ], R4 ;  /* 0x00000004050095a7 */ /* 0x000ea4000802007f */
[----:B--2---:R-:W-:Y:S05]  /*8fb0*/  @!P1 BRA `(.L_x_27) ;  /* 0xfffffffc00f09947 */ /* 0x004fea000383ffff */
[----:B------:R-:W-:Y:S05]  /*8fc0*/  BRA `(.L_x_26) ;  /* 0xffffff8c002c7947 */ /* 0x000fea000383ffff */
.L_x_166:
[----:B------:R-:W-:Y:S01]  /*8fd0*/  BSSY B1, `(.L_x_192) ;  /* 0x0000006000017945 */ /* 0x000fe20003800000 */
[----:B------:R-:W-:-:S07]  /*8fe0*/  IMAD.MOV.U32 R15, RZ, RZ, -0x1 ;  /* 0xffffffffff0f7424 */ /* 0x000fce00078e00ff */
[----:B------:R-:W-:Y:S05]  /*8ff0*/  WARPSYNC.COLLECTIVE R15, `(.L_x_193) ;  /* 0x000000000f0c7348 */ /* 0x000fea0003c00000 */
[----:B------:R-:W-:Y:S02]  /*9000*/  ELECT P6, UR62, PT ;  /* 0x00000000003e782f */ /* 0x000fe400038c0000 */
[----:B------:R-:W-:Y:S01]  /*9010*/  MOV R14, UR62 ;  /* 0x0000003e000e7c02 */ /* 0x000fe20008000f00 */
[----:B------:R-:W-:Y:S10]  /*9020*/  ENDCOLLECTIVE ;  /* 0x000000000000791b */ /* 0x000ff40003800000 */
.L_x_193:
[----:B------:R-:W-:Y:S05]  /*9030*/  BSYNC B1 ;  /* 0x0000000000017941 */ /* 0x000fea0003800000 */
.L_x_192:
[----:B------:R-:W-:Y:S05]  /*9040*/  BRA `(.L_x_194) ;  /* 0xffffffec00387947 */ /* 0x000fea000383ffff */
.L_x_169:
[----:B0-----:R0:W1:Y:S02]  /*9050*/  SYNCS.PHASECHK.TRANS64.TRYWAIT P0, [R21+URZ+0x58], R12 ;  /* 0x0000580c150075a7 */ /* 0x001064000800017f */
[----:B-1----:R-:W-:Y:S05]  /*9060*/  @!P0 NANOSLEEP.SYNCS 0x989680 ;  /* 0x009896800000895d */ /* 0x002fea0003900000 */
[----:B------:R-:W1:Y:S02]  /*9070*/  @!P0 SYNCS.PHASECHK.TRANS64 P0, [R21+URZ+0x58], R12 ;  /* 0x0000580c150085a7 */ /* 0x000e64000800007f */
[----:B-1----:R-:W-:Y:S05]  /*9080*/  @!P0 BRA `(.L_x_169) ;  /* 0xfffffffc00f08947 */ /* 0x002fea000383ffff */
[----:B------:R-:W-:Y:S05]  /*9090*/  BRA `(.L_x_195) ;  /* 0xffffffec00747947 */ /* 0x000fea000383ffff */
.L_x_177:
[----:B------:R-:W-:Y:S01]  /*90a0*/  BSSY B0, `(.L_x_196) ;  /* 0x0000006000007945 */ /* 0x000fe20003800000 */
[----:B------:R-:W-:-:S07]  /*90b0*/  IMAD.MOV.U32 R15, RZ, RZ, -0x1 ;  /* 0xffffffffff0f7424 */ /* 0x000fce00078e00ff */
[----:B------:R-:W-:Y:S05]  /*90c0*/  WARPSYNC.COLLECTIVE R15, `(.L_x_197) ;  /* 0x000000000f0c7348 */ /* 0x000fea0003c00000 */
[----:B------:R-:W-:Y:S02]  /*90d0*/  ELECT P6, UR62, PT ;  /* 0x00000000003e782f */ /* 0x000fe400038c0000 */
[----:B------:R-:W-:Y:S01]  /*90e0*/  MOV R14, UR62 ;  /* 0x0000003e000e7c02 */ /* 0x000fe20008000f00 */
[----:B------:R-:W-:Y:S10]  /*90f0*/  ENDCOLLECTIVE ;  /* 0x000000000000791b */ /* 0x000ff40003800000 */
.L_x_197:
[----:B------:R-:W-:Y:S05]  /*9100*/  BSYNC B0 ;  /* 0x0000000000007941 */ /* 0x000fea0003800000 */
.L_x_196:
[----:B------:R-:W-:Y:S05]  /*9110*/  BRA `(.L_x_198) ;  /* 0xfffffff400d47947 */ /* 0x000fea000383ffff */
.L_x_181:
[----:B0-----:R0:W1:Y:S02]  /*9120*/  SYNCS.PHASECHK.TRANS64.TRYWAIT P0, [R7+URZ], R4 ;  /* 0x00000004070075a7 */ /* 0x001064000800017f */
[----:B-1----:R-:W-:Y:S05]  /*9130*/  @!P0 NANOSLEEP.SYNCS 0x989680 ;  /* 0x009896800000895d */ /* 0x002fea0003900000 */
[----:B------:R-:W1:Y:S02]  /*9140*/  @!P0 SYNCS.PHASECHK.TRANS64 P0, [R7+URZ], R4 ;  /* 0x00000004070085a7 */ /* 0x000e64000800007f */
[----:B-1----:R-:W-:Y:S05]  /*9150*/  @!P0 BRA `(.L_x_181) ;  /* 0xfffffffc00f08947 */ /* 0x002fea000383ffff */
[----:B------:R-:W-:Y:S05]  /*9160*/  BRA `(.L_x_199) ;  /* 0xfffffff800147947 */ /* 0x000fea000383ffff */
.L_x_182:
[----:B0-----:R0:W1:Y:S02]  /*9170*/  SYNCS.PHASECHK.TRANS64.TRYWAIT P0, [R8+URZ], R5 ;  /* 0x00000005080075a7 */ /* 0x001064000800017f */
[----:B-1----:R-:W-:Y:S05]  /*9180*/  @!P0 NANOSLEEP.SYNCS 0x989680 ;  /* 0x009896800000895d */ /* 0x002fea0003900000 */
[----:B------:R-:W1:Y:S02]  /*9190*/  @!P0 SYNCS.PHASECHK.TRANS64 P0, [R8+URZ], R5 ;  /* 0x00000005080085a7 */ /* 0x000e64000800007f */
[----:B-1----:R-:W-:Y:S05]  /*91a0*/  @!P0 BRA `(.L_x_182) ;  /* 0xfffffffc00f08947 */ /* 0x002fea000383ffff */
[----:B------:R-:W-:Y:S05]  /*91b0*/  BRA `(.L_x_200) ;  /* 0xfffffff800247947 */ /* 0x000fea000383ffff */
.L_x_183:
[----:B0-----:R0:W1:Y:S02]  /*91c0*/  SYNCS.PHASECHK.TRANS64.TRYWAIT P0, [R9+URZ], R4 ;  /* 0x00000004090075a7 */ /* 0x001064000800017f */
[----:B-1----:R-:W-:Y:S05]  /*91d0*/  @!P0 NANOSLEEP.SYNCS 0x989680 ;  /* 0x009896800000895d */ /* 0x002fea0003900000 */
[----:B------:R-:W1:Y:S02]  /*91e0*/  @!P0 SYNCS.PHASECHK.TRANS64 P0, [R9+URZ], R4 ;  /* 0x00000004090085a7 */ /* 0x000e64000800007f */
[----:B-1----:R-:W-:Y:S05]  /*91f0*/  @!P0 BRA `(.L_x_183) ;  /* 0xfffffffc00f08947 */ /* 0x002fea000383ffff */
[----:B------:R-:W-:Y:S05]  /*9200*/  BRA `(.L_x_201) ;  /* 0xfffffff800347947 */ /* 0x000fea000383ffff */
.L_x_184:
[----:B0-----:R0:W1:Y:S02]  /*9210*/  SYNCS.PHASECHK.TRANS64.TRYWAIT P0, [R8+URZ], R5 ;  /* 0x00000005080075a7 */ /* 0x001064000800017f */
[----:B-1----:R-:W-:Y:S05]  /*9220*/  @!P0 NANOSLEEP.SYNCS 0x989680 ;  /* 0x009896800000895d */ /* 0x002fea0003900000 */
[----:B------:R-:W1:Y:S02]  /*9230*/  @!P0 SYNCS.PHASECHK.TRANS64 P0, [R8+URZ], R5 ;  /* 0x00000005080085a7 */ /* 0x000e64000800007f */
[----:B-1----:R-:W-:Y:S05]  /*9240*/  @!P0 BRA `(.L_x_184) ;  /* 0xfffffffc00f08947 */ /* 0x002fea000383ffff */
[----:B------:R-:W-:Y:S05]  /*9250*/  BRA `(.L_x_202) ;  /* 0xfffffff800447947 */ /* 0x000fea000383ffff */
.L_x_185:
[----:B0-----:R0:W1:Y:S02]  /*9260*/  SYNCS.PHASECHK.TRANS64.TRYWAIT P0, [R9+URZ], R4 ;  /* 0x00000004090075a7 */ /* 0x001064000800017f */
[----:B-1----:R-:W-:Y:S05]  /*9270*/  @!P0 NANOSLEEP.SYNCS 0x989680 ;  /* 0x009896800000895d */ /* 0x002fea0003900000 */
[----:B------:R-:W1:Y:S02]  /*9280*/  @!P0 SYNCS.PHASECHK.TRANS64 P0, [R9+URZ], R4 ;  /* 0x00000004090085a7 */ /* 0x000e64000800007f */
[----:B-1----:R-:W-:Y:S05]  /*9290*/  @!P0 BRA `(.L_x_185) ;  /* 0xfffffffc00f08947 */ /* 0x002fea000383ffff */
[----:B------:R-:W-:Y:S05]  /*92a0*/  BRA `(.L_x_203) ;  /* 0xfffffff800547947 */ /* 0x000fea000383ffff */
.L_x_186:
[----:B0-----:R0:W1:Y:S02]  /*92b0*/  SYNCS.PHASECHK.TRANS64.TRYWAIT P0, [R8+URZ], R5 ;  /* 0x00000005080075a7 */ /* 0x001064000800017f */
[----:B-1----:R-:W-:Y:S05]  /*92c0*/  @!P0 NANOSLEEP.SYNCS 0x989680 ;  /* 0x009896800000895d */ /* 0x002fea0003900000 */
[----:B------:R-:W1:Y:S02]  /*92d0*/  @!P0 SYNCS.PHASECHK.TRANS64 P0, [R8+URZ], R5 ;  /* 0x00000005080085a7 */ /* 0x000e64000800007f */
[----:B-1----:R-:W-:Y:S05]  /*92e0*/  @!P0 BRA `(.L_x_186) ;  /* 0xfffffffc00f08947 */ /* 0x002fea000383ffff */
[----:B------:R-:W-:Y:S05]  /*92f0*/  BRA `(.L_x_204) ;  /* 0xfffffff800647947 */ /* 0x000fea000383ffff */
.L_x_187:
[----:B0-----:R0:W1:Y:S02]  /*9300*/  SYNCS.PHASECHK.TRANS64.TRYWAIT P0, [R9+URZ], R4 ;  /* 0x00000004090075a7 */ /* 0x001064000800017f */
[----:B-1----:R-:W-:Y:S05]  /*9310*/  @!P0 NANOSLEEP.SYNCS 0x989680 ;  /* 0x009896800000895d */ /* 0x002fea0003900000 */
[----:B------:R-:W1:Y:S02]  /*9320*/  @!P0 SYNCS.PHASECHK.TRANS64 P0, [R9+URZ], R4 ;  /* 0x00000004090085a7 */ /* 0x000e64000800007f */
[----:B-1----:R-:W-:Y:S05]  /*9330*/  @!P0 BRA `(.L_x_187) ;  /* 0xfffffffc00f08947 */ /* 0x002fea000383ffff */
[----:B------:R-:W-:Y:S05]  /*9340*/  BRA `(.L_x_205) ;  /* 0xfffffff800747947 */ /* 0x000fea000383ffff */
.L_x_188:
[----:B0-----:R0:W1:Y:S02]  /*9350*/  SYNCS.PHASECHK.TRANS64.TRYWAIT P0, [R8+URZ], R5 ;  /* 0x00000005080075a7 */ /* 0x001064000800017f */
[----:B-1----:R-:W-:Y:S05]  /*9360*/  @!P0 NANOSLEEP.SYNCS 0x989680 ;  /* 0x009896800000895d */ /* 0x002fea0003900000 */
[----:B------:R-:W1:Y:S02]  /*9370*/  @!P0 SYNCS.PHASECHK.TRANS64 P0, [R8+URZ], R5 ;  /* 0x00000005080085a7 */ /* 0x000e64000800007f */
[----:B-1----:R-:W-:Y:S05]  /*9380*/  @!P0 BRA `(.L_x_188) ;  /* 0xfffffffc00f08947 */ /* 0x002fea000383ffff */
[----:B------:R-:W-:Y:S05]  /*9390*/  BRA `(.L_x_206) ;  /* 0xfffffff800847947 */ /* 0x000fea000383ffff */
.L_x_189:
[----:B0-----:R0:W1:Y:S02]  /*93a0*/  SYNCS.PHASECHK.TRANS64.TRYWAIT P0, [R9+URZ], R4 ;  /* 0x00000004090075a7 */ /* 0x001064000800017f */
[----:B-1----:R-:W-:Y:S05]  /*93b0*/  @!P0 NANOSLEEP.SYNCS 0x989680 ;  /* 0x009896800000895d */ /* 0x002fea0003900000 */
[----:B------:R-:W1:Y:S02]  /*93c0*/  @!P0 SYNCS.PHASECHK.TRANS64 P0, [R9+URZ], R4 ;  /* 0x00000004090085a7 */ /* 0x000e64000800007f */
[----:B-1----:R-:W-:Y:S05]  /*93d0*/  @!P0 BRA `(.L_x_189) ;  /* 0xfffffffc00f08947 */ /* 0x002fea000383ffff */
[----:B------:R-:W-:Y:S05]  /*93e0*/  BRA `(.L_x_207) ;  /* 0xfffffff800947947 */ /* 0x000fea000383ffff */
.L_x_190:
[----:B0-----:R0:W1:Y:S02]  /*93f0*/  SYNCS.PHASECHK.TRANS64.TRYWAIT P0, [R6+URZ], R5 ;  /* 0x00000005060075a7 */ /* 0x001064000800017f */
[----:B-1----:R-:W-:Y:S05]  /*9400*/  @!P0 NANOSLEEP.SYNCS 0x989680 ;  /* 0x009896800000895d */ /* 0x002fea0003900000 */
[----:B------:R-:W1:Y:S02]  /*9410*/  @!P0 SYNCS.PHASECHK.TRANS64 P0, [R6+URZ], R5 ;  /* 0x00000005060085a7 */ /* 0x000e64000800007f */
[----:B-1----:R-:W-:Y:S05]  /*9420*/  @!P0 BRA `(.L_x_190) ;  /* 0xfffffffc00f08947 */ /* 0x002fea000383ffff */
[----:B------:R-:W-:Y:S05]  /*9430*/  BRA `(.L_x_208) ;  /* 0xfffffff8009c7947 */ /* 0x000fea000383ffff */
.L_x_209:
[----:B------:R-:W-:-:S00]  /*9440*/  BRA `(.L_x_209) ;  /* 0xfffffffc00fc7947 */ /* 0x000fc0000383ffff */
[----:B------:R-:W-:-:S00]  /*9450*/  NOP ;  /* 0x0000000000007918 */ /* 0x000fc00000000000 */
        /* <DEDUP_REMOVED lines=10> */
.L_x_210:


//--------------------- .nv.global.init           --------------------------
	.section	.nv.global.init,"aw",@progbits
.nv.global.init:
	.type		$str$22,@object
	.size		$str$22,($str$23 - $str$22)
$str$22:
        /*0000*/ 	.byte	0x6b, 0x5f, 0x74, 0x69, 0x6c, 0x65, 0x5f, 0x63, 0x6f, 0x75, 0x6e, 0x74, 0x20, 0x3e, 0x3d, 0x20
        /*0010*/ 	.byte	0x31, 0x00
	.type		$str$23,@object
	.size		$str$23,(__unnamed_1 - $str$23)
$str$23:
        /*0012*/ 	.byte	0x2f, 0x74, 0x6d, 0x70, 0x2f, 0x63, 0x75, 0x74, 0x6c, 0x61, 0x73, 0x73, 0x5f, 0x73, 0x77, 0x65
        /*0022*/ 	.byte	0x65, 0x70, 0x5f, 0x73, 0x72, 0x63, 0x2f, 0x69, 0x6e, 0x63, 0x6c, 0x75, 0x64, 0x65, 0x2f, 0x63
        /*0032*/ 	.byte	0x75, 0x74, 0x6c, 0x61, 0x73, 0x73, 0x2f, 0x67, 0x65, 0x6d, 0x6d, 0x2f, 0x63, 0x6f, 0x6c, 0x6c
        /*0042*/ 	.byte	0x65, 0x63, 0x74, 0x69, 0x76, 0x65, 0x2f, 0x73, 0x6d, 0x39, 0x30, 0x5f, 0x6d, 0x6d, 0x61, 0x5f
        /*0052*/ 	.byte	0x74, 0x6d, 0x61, 0x5f, 0x67, 0x6d, 0x6d, 0x61, 0x5f, 0x73, 0x73, 0x5f, 0x77, 0x61, 0x72, 0x70
        /*0062*/ 	.byte	0x73, 0x70, 0x65, 0x63, 0x69, 0x61, 0x6c, 0x69, 0x7a, 0x65, 0x64, 0x2e, 0x68, 0x70, 0x70, 0x00
	.type		__unnamed_1,@object
	.size		__unnamed_1,(.L_0 - __unnamed_1)
__unnamed_1:
        /*0072*/ 	.byte	0x76, 0x6f, 0x69, 0x64, 0x20, 0x63, 0x75, 0x74, 0x6c, 0x61, 0x73, 0x73, 0x3a, 0x3a, 0x67, 0x65
        /* <DEDUP_REMOVED lines=180> */
        /*0bc2*/ 	.byte	0x74, 0x65, 0x3a, 0x3a, 0x69, 0x64, 0x65, 0x6e, 0x74, 0x69, 0x74, 0x79, 0x5d, 0x00
.L_0:


//--------------------- .nv.shared._ZN7cutlass13device_kernelINS_4gemm6kernel13GemmUniversalIN4cute5tupleIJiiiiEEENS1_10collective13CollectiveMmaINS1_34MainloopSm90TmaGmmaWarpSpecializedILi11ENS5_IJNS4_1CILi2EEESB_NSA_ILi1EEEEEENS1_35KernelTmaWarpSpecializedCooperativeEEENS5_IJNSA_ILi256EEENSA_ILi64EEENSA_ILi32EEEEEENS_6half_tENS5_IJlSC_lEEESK_SL_NS4_8TiledMMAINS4_8MMA_AtomIJNS4_4SM904GMMA25MMA_64x64x16_F32F16F16_SSILNSP_5MajorE0ELSR_0ELNSP_7ScaleInE1ELSS_1EEEEEENS4_6LayoutINS5_IJSB_SC_SC_EEENS5_IJSC_NSA_ILi0EEESX_EEEEENS5_IJNS4_10UnderscoreES10_S10_EEEEENS4_23SM90_TMA_LOAD_MULTICASTENS4_14ComposedLayoutINS4_7SwizzleILi2ELi4ELi3EEENS4_18smem_ptr_flag_bitsILi16EEENSV_INS5_IJNSA_ILi8EEESI_EEENS5_IJSI_SC_EEEEEEEvNS4_8identityES13_S1D_vS1E_EENS_8epilogue10collective6detail29Sm90TmaWarpSpecializedAdapterINS1H_15DefaultEpilogueISK_SL_SL_NS1G_6thread17LinearCombinationISK_Li1EffLNS1L_9ScaleType4KindE0ELNS_15FloatRoundStyleE2ESK_EENS1_15EpilogueDefaultEEEEEvvEEEEvNT_6ParamsE --------------------------
	.section	.nv.shared._ZN7cutlass13device_kernelINS_4gemm6kernel13GemmUniversalIN4cute5tupleIJiiiiEEENS1_10collective13CollectiveMmaINS1_34MainloopSm90TmaGmmaWarpSpecializedILi11ENS5_IJNS4_1CILi2EEESB_NSA_ILi1EEEEEENS1_35KernelTmaWarpSpecializedCooperativeEEENS5_IJNSA_ILi256EEENSA_ILi64EEENSA_ILi32EEEEEENS_6half_tENS5_IJlSC_lEEESK_SL_NS4_8TiledMMAINS4_8MMA_AtomIJNS4_4SM904GMMA25MMA_64x64x16_F32F16F16_SSILNSP_5MajorE0ELSR_0ELNSP_7ScaleInE1ELSS_1EEEEEENS4_6LayoutINS5_IJSB_SC_SC_EEENS5_IJSC_NSA_ILi0EEESX_EEEEENS5_IJNS4_10UnderscoreES10_S10_EEEEENS4_23SM90_TMA_LOAD_MULTICASTENS4_14ComposedLayoutINS4_7SwizzleILi2ELi4ELi3EEENS4_18smem_ptr_flag_bitsILi16EEENSV_INS5_IJNSA_ILi8EEESI_EEENS5_IJSI_SC_EEEEEEEvNS4_8identityES13_S1D_vS1E_EENS_8epilogue10collective6detail29Sm90TmaWarpSpecializedAdapterINS1H_15DefaultEpilogueISK_SL_SL_NS1G_6thread17LinearCombinationISK_Li1EffLNS1L_9ScaleType4KindE0ELNS_15FloatRoundStyleE2ESK_EENS1_15EpilogueDefaultEEEEEvvEEEEvNT_6ParamsE,"aw",@nobits
	.sectionflags	@""
	.align	16
	.zero		1024


//--------------------- .nv.shared.reserved.0     --------------------------
	.section	.nv.shared.reserved.0,"aw",@nobits
	.weak		__nv_reservedSMEM_offset_0_alias
	.size		__nv_reservedSMEM_offset_0_alias, 0, 0
	.other		__nv_reservedSMEM_offset_0_alias,@"STO_CUDA_RESERVED_SHARED STV_DEFAULT"
__nv_reservedSMEM_offset_0_alias:
	.zero		0


//--------------------- .nv.global                --------------------------
	.section	.nv.global,"aw",@nobits
.nv.global:
	.type		_ZN40_INTERNAL_1c2b6e01_4_k_cu_e708c843_309194cute1_E,@object
	.size		_ZN40_INTERNAL_1c2b6e01_4_k_cu_e708c843_309194cute1_E,(_ZN40_INTERNAL_1c2b6e01_4_k_cu_e708c843_309194cuda3std3__45__cpo6cbeginE - _ZN40_INTERNAL_1c2b6e01_4_k_cu_e708c843_309194cute1_E)
_ZN40_INTERNAL_1c2b6e01_4_k_cu_e708c843_309194cute1_E:
	.zero		1
	.type		_ZN40_INTERNAL_1c2b6e01_4_k_cu_e708c843_309194cuda3std3__45__cpo6cbeginE,@object
	.size		_ZN40_INTERNAL_1c2b6e01_4_k_cu_e708c843_309194cuda3std3__45__cpo6cbeginE,(_ZN40_INTERNAL_1c2b6e01_4_k_cu_e708c843_309194cuda3std3__48in_placeE - _ZN40_INTERNAL_1c2b6e01_4_k_cu_e708c843_309194cuda3std3__45__cpo6cbeginE)
_ZN40_INTERNAL_1c2b6e01_4_k_cu_e708c843_309194cuda3std3__45__cpo6cbeginE:
	.zero		1
	.type		_ZN40_INTERNAL_1c2b6e01_4_k_cu_e708c843_309194cuda3std3__48in_placeE,@object
	.size		_ZN40_INTERNAL_1c2b6e01_4_k_cu_e708c843_309194cuda3std3__48in_placeE,(_ZN40_INTERNAL_1c2b6e01_4_k_cu_e708c843_309194cuda3std6ranges3__45__cpo9iter_moveE - _ZN40_INTERNAL_1c2b6e01_4_k_cu_e708c843_309194cuda3std3__48in_placeE)
_ZN40_INTERNAL_1c2b6e01_4_k_cu_e708c843_309194cuda3std3__48in_placeE:
	.zero		1
	.type		_ZN40_INTERNAL_1c2b6e01_4_k_cu_e708c843_309194cuda3std6ranges3__45__cpo9iter_moveE,@object
	.size		_ZN40_INTERNAL_1c2b6e01_4_k_cu_e708c843_309194cuda3std6ranges3__45__cpo9iter_moveE,(_ZN40_INTERNAL_1c2b6e01_4_k_cu_e708c843_309194cuda3std3__45__cpo5beginE - _ZN40_INTERNAL_1c2b6e01_4_k_cu_e708c843_309194cuda3std6ranges3__45__cpo9iter_moveE)
_ZN40_INTERNAL_1c2b6e01_4_k_cu_e708c843_309194cuda3std6ranges3__45__cpo9iter_moveE:
	.zero		1
	.type		_ZN40_INTERNAL_1c2b6e01_4_k_cu_e708c843_309194cuda3std3__45__cpo5beginE,@object
	.size		_ZN40_INTERNAL_1c2b6e01_4_k_cu_e708c843_309194cuda3std3__45__cpo5beginE,(_ZN40_INTERNAL_1c2b6e01_4_k_cu_e708c843_309194cuda3std3__442_GLOBAL__N__1c2b6e01_4_k_cu_e708c843_309196ignoreE - _ZN40_INTERNAL_1c2b6e01_4_k_cu_e708c843_309194cuda3std3__45__cpo5beginE)
_ZN40_INTERNAL_1c2b6e01_4_k_cu_e708c843_309194cuda3std3__45__cpo5beginE:
	.zero		1
	.type		_ZN40_INTERNAL_1c2b6e01_4_k_cu_e708c843_309194cuda3std3__442_GLOBAL__N__1c2b6e01_4_k_cu_e708c843_309196ignoreE,@object
	.size		_ZN40_INTERNAL_1c2b6e01_4_k_cu_e708c843_309194cuda3std3__442_GLOBAL__N__1c2b6e01_4_k_cu_e708c843_309196ignoreE,(_ZN40_INTERNAL_1c2b6e01_4_k_cu_e708c843_309194cute7productE - _ZN40_INTERNAL_1c2b6e01_4_k_cu_e708c843_309194cuda3std3__442_GLOBAL__N__1c2b6e01_4_k_cu_e708c843_309196ignoreE)
_ZN40_INTERNAL_1c2b6e01_4_k_cu_e708c843_309194cuda3std3__442_GLOBAL__N__1c2b6e01_4_k_cu_e708c843_309196ignoreE:
	.zero		1
	.type		_ZN40_INTERNAL_1c2b6e01_4_k_cu_e708c843_309194cute7productE,@object
	.size		_ZN40_INTERNAL_1c2b6e01_4_k_cu_e708c843_309194cute7productE,(_ZN40_INTERNAL_1c2b6e01_4_k_cu_e708c843_309194cuda3std3__45__cpo3endE - _ZN40_INTERNAL_1c2b6e01_4_k_cu_e708c843_309194cute7productE)
_ZN40_INTERNAL_1c2b6e01_4_k_cu_e708c843_309194cute7productE:
	.zero		1
	.type		_ZN40_INTERNAL_1c2b6e01_4_k_cu_e708c843_309194cuda3std3__45__cpo3endE,@object
	.size		_ZN40_INTERNAL_1c2b6e01_4_k_cu_e708c843_309194cuda3std3__45__cpo3endE,(_ZN40_INTERNAL_1c2b6e01_4_k_cu_e708c843_309194cuda3std3__419piecewise_constructE - _ZN40_INTERNAL_1c2b6e01_4_k_cu_e708c843_309194cuda3std3__45__cpo3endE)
_ZN40_INTERNAL_1c2b6e01_4_k_cu_e708c843_309194cuda3std3__45__cpo3endE:
	.zero		1
	.type		_ZN40_INTERNAL_1c2b6e01_4_k_cu_e708c843_309194cuda3std3__419piecewise_constructE,@object
	.size		_ZN40_INTERNAL_1c2b6e01_4_k_cu_e708c843_309194cuda3std3__419piecewise_constructE,(_ZN40_INTERNAL_1c2b6e01_4_k_cu_e708c843_309194cuda3std3__45__cpo4cendE - _ZN40_INTERNAL_1c2b6e01_4_k_cu_e708c843_309194cuda3std3__419piecewise_constructE)
_ZN40_INTERNAL_1c2b6e01_4_k_cu_e708c843_309194cuda3std3__419piecewise_constructE:
	.zero		1
	.type		_ZN40_INTERNAL_1c2b6e01_4_k_cu_e708c843_309194cuda3std3__45__cpo4cendE,@object
	.size		_ZN40_INTERNAL_1c2b6e01_4_k_cu_e708c843_309194cuda3std3__45__cpo4cendE,(_ZN40_INTERNAL_1c2b6e01_4_k_cu_e708c843_309194cuda3std6ranges3__45__cpo4swapE - _ZN40_INTERNAL_1c2b6e01_4_k_cu_e708c843_309194cuda3std3__45__cpo4cendE)
_ZN40_INTERNAL_1c2b6e01_4_k_cu_e708c843_309194cuda3std3__45__cpo4cendE:
	.zero		1
	.type		_ZN40_INTERNAL_1c2b6e01_4_k_cu_e708c843_309194cuda3std6ranges3__45__cpo4swapE,@object
	.size		_ZN40_INTERNAL_1c2b6e01_4_k_cu_e708c843_309194cuda3std6ranges3__45__cpo4swapE,(.L_8 - _ZN40_INTERNAL_1c2b6e01_4_k_cu_e708c843_309194cuda3std6ranges3__45__cpo4swapE)
_ZN40_INTERNAL_1c2b6e01_4_k_cu_e708c843_309194cuda3std6ranges3__45__cpo4swapE:
	.zero		1
.L_8:


//--------------------- .nv.constant0._ZN7cutlass13device_kernelINS_4gemm6kernel13GemmUniversalIN4cute5tupleIJiiiiEEENS1_10collective13CollectiveMmaINS1_34MainloopSm90TmaGmmaWarpSpecializedILi11ENS5_IJNS4_1CILi2EEESB_NSA_ILi1EEEEEENS1_35KernelTmaWarpSpecializedCooperativeEEENS5_IJNSA_ILi256EEENSA_ILi64EEENSA_ILi32EEEEEENS_6half_tENS5_IJlSC_lEEESK_SL_NS4_8TiledMMAINS4_8MMA_AtomIJNS4_4SM904GMMA25MMA_64x64x16_F32F16F16_SSILNSP_5MajorE0ELSR_0ELNSP_7ScaleInE1ELSS_1EEEEEENS4_6LayoutINS5_IJSB_SC_SC_EEENS5_IJSC_NSA_ILi0EEESX_EEEEENS5_IJNS4_10UnderscoreES10_S10_EEEEENS4_23SM90_TMA_LOAD_MULTICASTENS4_14ComposedLayoutINS4_7SwizzleILi2ELi4ELi3EEENS4_18smem_ptr_flag_bitsILi16EEENSV_INS5_IJNSA_ILi8EEESI_EEENS5_IJSI_SC_EEEEEEEvNS4_8identityES13_S1D_vS1E_EENS_8epilogue10collective6detail29Sm90TmaWarpSpecializedAdapterINS1H_15DefaultEpilogueISK_SL_SL_NS1G_6thread17LinearCombinationISK_Li1EffLNS1L_9ScaleType4KindE0ELNS_15FloatRoundStyleE2ESK_EENS1_15EpilogueDefaultEEEEEvvEEEEvNT_6ParamsE --------------------------
	.section	.nv.constant0._ZN7cutlass13device_kernelINS_4gemm6kernel13GemmUniversalIN4cute5tupleIJiiiiEEENS1_10collective13CollectiveMmaINS1_34MainloopSm90TmaGmmaWarpSpecializedILi11ENS5_IJNS4_1CILi2EEESB_NSA_ILi1EEEEEENS1_35KernelTmaWarpSpecializedCooperativeEEENS5_IJNSA_ILi256EEENSA_ILi64EEENSA_ILi32EEEEEENS_6half_tENS5_IJlSC_lEEESK_SL_NS4_8TiledMMAINS4_8MMA_AtomIJNS4_4SM904GMMA25MMA_64x64x16_F32F16F16_SSILNSP_5MajorE0ELSR_0ELNSP_7ScaleInE1ELSS_1EEEEEENS4_6LayoutINS5_IJSB_SC_SC_EEENS5_IJSC_NSA_ILi0EEESX_EEEEENS5_IJNS4_10UnderscoreES10_S10_EEEEENS4_23SM90_TMA_LOAD_MULTICASTENS4_14ComposedLayoutINS4_7SwizzleILi2ELi4ELi3EEENS4_18smem_ptr_flag_bitsILi16EEENSV_INS5_IJNSA_ILi8EEESI_EEENS5_IJSI_SC_EEEEEEEvNS4_8identityES13_S1D_vS1E_EENS_8epilogue10collective6detail29Sm90TmaWarpSpecializedAdapterINS1H_15DefaultEpilogueISK_SL_SL_NS1G_6thread17LinearCombinationISK_Li1EffLNS1L_9ScaleType4KindE0ELNS_15FloatRoundStyleE2ESK_EENS1_15EpilogueDefaultEEEEEvvEEEEvNT_6ParamsE,"a",@progbits
	.sectionflags	@""
	.align	4
.nv.constant0._ZN7cutlass13device_kernelINS_4gemm6kernel13GemmUniversalIN4cute5tupleIJiiiiEEENS1_10collective13CollectiveMmaINS1_34MainloopSm90TmaGmmaWarpSpecializedILi11ENS5_IJNS4_1CILi2EEESB_NSA_ILi1EEEEEENS1_35KernelTmaWarpSpecializedCooperativeEEENS5_IJNSA_ILi256EEENSA_ILi64EEENSA_ILi32EEEEEENS_6half_tENS5_IJlSC_lEEESK_SL_NS4_8TiledMMAINS4_8MMA_AtomIJNS4_4SM904GMMA25MMA_64x64x16_F32F16F16_SSILNSP_5MajorE0ELSR_0ELNSP_7ScaleInE1ELSS_1EEEEEENS4_6LayoutINS5_IJSB_SC_SC_EEENS5_IJSC_NSA_ILi0EEESX_EEEEENS5_IJNS4_10UnderscoreES10_S10_EEEEENS4_23SM90_TMA_LOAD_MULTICASTENS4_14ComposedLayoutINS4_7SwizzleILi2ELi4ELi3EEENS4_18smem_ptr_flag_bitsILi16EEENSV_INS5_IJNSA_ILi8EEESI_EEENS5_IJSI_SC_EEEEEEEvNS4_8identityES13_S1D_vS1E_EENS_8epilogue10collective6detail29Sm90TmaWarpSpecializedAdapterINS1H_15DefaultEpilogueISK_SL_SL_NS1G_6thread17LinearCombinationISK_Li1EffLNS1L_9ScaleType4KindE0ELNS_15FloatRoundStyleE2ESK_EENS1_15EpilogueDefaultEEEEEvvEEEEvNT_6ParamsE:
	.zero		1664


//--------------------- SYMBOLS --------------------------

	.type		.nv.reservedSmem.offset0,@object
	.size		.nv.reservedSmem.offset0,0x4
	.type		__assertfail,@function
